// auto-generated by cutlass_sweep.gemm — config: {"arch": "sm_90", "cluster_m": 2, "cluster_n": 1, "dtype": "int8", "stages": 5, "tile_k": 64, "tile_m": 256, "tile_n": 256}
#include "cutlass/cutlass.h"
#include "cutlass/gemm/collective/collective_builder.hpp"
#include "cutlass/gemm/device/gemm_universal_adapter.h"
#include "cutlass/gemm/kernel/gemm_universal.hpp"
#include "cutlass/epilogue/collective/collective_builder.hpp"

using ElemA = int8_t;
using ElemB = int8_t;
using ElemCD = int8_t;
using Acc  = int32_t;
using TileShape    = cute::Shape<cute::_256, cute::_256, cute::_64>;
using ClusterShape = cute::Shape<cute::_2, cute::_1, cute::_1>;

using CollectiveEpilogue = typename cutlass::epilogue::collective::CollectiveBuilder<
    cutlass::arch::Sm90, cutlass::arch::OpClassTensorOp,
    TileShape, ClusterShape,
    cutlass::epilogue::collective::EpilogueTileAuto,
    Acc, Acc,
    ElemCD, cutlass::layout::RowMajor, 128 / cutlass::sizeof_bits<ElemCD>::value,
    ElemCD, cutlass::layout::RowMajor, 128 / cutlass::sizeof_bits<ElemCD>::value,
    cutlass::epilogue::collective::EpilogueScheduleAuto
  >::CollectiveOp;

using CollectiveMainloop = typename cutlass::gemm::collective::CollectiveBuilder<
    cutlass::arch::Sm90, cutlass::arch::OpClassTensorOp,
    ElemA, cutlass::layout::RowMajor, 128 / cutlass::sizeof_bits<ElemA>::value,
    ElemB, cutlass::layout::ColumnMajor, 128 / cutlass::sizeof_bits<ElemB>::value,
    Acc,
    TileShape, ClusterShape,
    cutlass::gemm::collective::StageCount<5>,
    cutlass::gemm::collective::KernelScheduleAuto
  >::CollectiveOp;

using GemmKernel = cutlass::gemm::kernel::GemmUniversal<
    cute::Shape<int,int,int,int>,
    CollectiveMainloop,
    CollectiveEpilogue
>;
using Gemm = cutlass::gemm::device::GemmUniversalAdapter<GemmKernel>;

// Force the device kernel symbol into the cubin without needing a host main.
auto* _anchor = &cutlass::device_kernel<GemmKernel>;


// ===== COMPILED SASS (sm_90a) =====

	.target	sm_90a

	.elftype	@"ET_EXEC"


//--------------------- .note.nv.tkinfo           --------------------------
	.section	.note.nv.tkinfo,"",@"SHT_NOTE"
	.sectionflags	@"SHF_NOTE_NV_TKINFO"
	.tkinfo
        /*0018*/ 	.word	0x00000002
        /*0030*/ 	.string	""
        /*0030*/ 	.string	"ptxas"
        /*0030*/ 	.string	"Cuda compilation tools, release 13.0, V13.0.88"
        /*0030*/ 	.string	"Build cuda_13.0.r13.0/compiler.36424714_0"
        /*0030*/ 	.string	"-arch sm_90a -m 64 "



//--------------------- .note.nv.cuinfo           --------------------------
	.section	.note.nv.cuinfo,"",@"SHT_NOTE"
	.sectionflags	@"SHF_NOTE_NV_CUINFO"
        /*0018*/ 	.short	0x0002
        /*001a*/ 	.short	0x005a
        /*001c*/ 	.short	0x0082
	.zero		2


//--------------------- .nv.info                  --------------------------
	.section	.nv.info,"",@"SHT_CUDA_INFO"
	.align	4


	//----- nvinfo : EIATTR_REGCOUNT
	.align		4
        /*0000*/ 	.byte	0x04, 0x2f
        /*0002*/ 	.short	(.L_15 - .L_14)
	.align		4
.L_14:
        /*0004*/ 	.word	index@(_ZN7cutlass13device_kernelINS_4gemm6kernel13GemmUniversalIN4cute5tupleIJiiiiEEENS1_10collective13CollectiveMmaINS1_34MainloopSm90TmaGmmaWarpSpecializedILi5ENS5_IJNS4_1CILi2EEENSA_ILi1EEESC_EEENS1_35KernelTmaWarpSpecializedCooperativeEEENS5_IJNSA_ILi256EEESG_NSA_ILi64EEEEEEaNS5_IJlSC_lEEEaSJ_NS4_8TiledMMAINS4_8MMA_AtomIJNS4_4SM904GMMA27MMA_64x256x32_S32S8S8_SS_TNEEEENS4_6LayoutISD_NS5_IJSC_NSA_ILi0EEESR_EEEEENS5_IJNS4_10UnderscoreESU_SU_EEEEENS4_13SM90_TMA_LOADENS4_14ComposedLayoutINS4_7SwizzleILi2ELi4ELi3EEENS4_18smem_ptr_flag_bitsILi8EEENSQ_INS5_IJNSA_ILi8EEESH_EEENS5_IJSH_SC_EEEEEEEvNS4_8identityENS4_23SM90_TMA_LOAD_MULTICASTES17_vS18_EENS_8epilogue10collective6detail29Sm90TmaWarpSpecializedAdapterINS1C_15DefaultEpilogueIaSJ_SJ_NS1B_6thread17LinearCombinationIaLi1EiiLNS1G_9ScaleType4KindE0ELNS_15FloatRoundStyleE2EaEENS1_15EpilogueDefaultEEEEEvvEEEEvNT_6ParamsE)
        /*0008*/ 	.word	0x000000a8


	//----- nvinfo : EIATTR_FRAME_SIZE
	.align		4
.L_15:
        /*000c*/ 	.byte	0x04, 0x11
        /*000e*/ 	.short	(.L_17 - .L_16)
	.align		4
.L_16:
        /*0010*/ 	.word	index@(_ZN7cutlass13device_kernelINS_4gemm6kernel13GemmUniversalIN4cute5tupleIJiiiiEEENS1_10collective13CollectiveMmaINS1_34MainloopSm90TmaGmmaWarpSpecializedILi5ENS5_IJNS4_1CILi2EEENSA_ILi1EEESC_EEENS1_35KernelTmaWarpSpecializedCooperativeEEENS5_IJNSA_ILi256EEESG_NSA_ILi64EEEEEEaNS5_IJlSC_lEEEaSJ_NS4_8TiledMMAINS4_8MMA_AtomIJNS4_4SM904GMMA27MMA_64x256x32_S32S8S8_SS_TNEEEENS4_6LayoutISD_NS5_IJSC_NSA_ILi0EEESR_EEEEENS5_IJNS4_10UnderscoreESU_SU_EEEEENS4_13SM90_TMA_LOADENS4_14ComposedLayoutINS4_7SwizzleILi2ELi4ELi3EEENS4_18smem_ptr_flag_bitsILi8EEENSQ_INS5_IJNSA_ILi8EEESH_EEENS5_IJSH_SC_EEEEEEEvNS4_8identityENS4_23SM90_TMA_LOAD_MULTICASTES17_vS18_EENS_8epilogue10collective6detail29Sm90TmaWarpSpecializedAdapterINS1C_15DefaultEpilogueIaSJ_SJ_NS1B_6thread17LinearCombinationIaLi1EiiLNS1G_9ScaleType4KindE0ELNS_15FloatRoundStyleE2EaEENS1_15EpilogueDefaultEEEEEvvEEEEvNT_6ParamsE)
        /*0014*/ 	.word	0x000004c0


	//----- nvinfo : EIATTR_MIN_STACK_SIZE
	.align		4
.L_17:
        /*0018*/ 	.byte	0x04, 0x12
        /*001a*/ 	.short	(.L_19 - .L_18)
	.align		4
.L_18:
        /*001c*/ 	.word	index@(_ZN7cutlass13device_kernelINS_4gemm6kernel13GemmUniversalIN4cute5tupleIJiiiiEEENS1_10collective13CollectiveMmaINS1_34MainloopSm90TmaGmmaWarpSpecializedILi5ENS5_IJNS4_1CILi2EEENSA_ILi1EEESC_EEENS1_35KernelTmaWarpSpecializedCooperativeEEENS5_IJNSA_ILi256EEESG_NSA_ILi64EEEEEEaNS5_IJlSC_lEEEaSJ_NS4_8TiledMMAINS4_8MMA_AtomIJNS4_4SM904GMMA27MMA_64x256x32_S32S8S8_SS_TNEEEENS4_6LayoutISD_NS5_IJSC_NSA_ILi0EEESR_EEEEENS5_IJNS4_10UnderscoreESU_SU_EEEEENS4_13SM90_TMA_LOADENS4_14ComposedLayoutINS4_7SwizzleILi2ELi4ELi3EEENS4_18smem_ptr_flag_bitsILi8EEENSQ_INS5_IJNSA_ILi8EEESH_EEENS5_IJSH_SC_EEEEEEEvNS4_8identityENS4_23SM90_TMA_LOAD_MULTICASTES17_vS18_EENS_8epilogue10collective6detail29Sm90TmaWarpSpecializedAdapterINS1C_15DefaultEpilogueIaSJ_SJ_NS1B_6thread17LinearCombinationIaLi1EiiLNS1G_9ScaleType4KindE0ELNS_15FloatRoundStyleE2EaEENS1_15EpilogueDefaultEEEEEvvEEEEvNT_6ParamsE)
        /*0020*/ 	.word	0x000004c0
.L_19:


//--------------------- .nv.compat                --------------------------
	.section	.nv.compat,"",@"SHT_CUDA_COMPAT_INFO"
	.align	4
        /*0000*/ 	.byte	0x02, 0x09, 0x01, 0x00, 0x02, 0x02, 0x04, 0x00, 0x02, 0x05, 0x05, 0x00, 0x03, 0x07, 0x01, 0x01
        /*0010*/ 	.byte	0x02, 0x03, 0x01, 0x00, 0x02, 0x06, 0x01, 0x00, 0x04, 0x0b, 0x08, 0x00, 0x00, 0x00, 0x00, 0x00
        /*0020*/ 	.byte	0x00, 0x00, 0x00, 0x00


//--------------------- .nv.info._ZN7cutlass13device_kernelINS_4gemm6kernel13GemmUniversalIN4cute5tupleIJiiiiEEENS1_10collective13CollectiveMmaINS1_34MainloopSm90TmaGmmaWarpSpecializedILi5ENS5_IJNS4_1CILi2EEENSA_ILi1EEESC_EEENS1_35KernelTmaWarpSpecializedCooperativeEEENS5_IJNSA_ILi256EEESG_NSA_ILi64EEEEEEaNS5_IJlSC_lEEEaSJ_NS4_8TiledMMAINS4_8MMA_AtomIJNS4_4SM904GMMA27MMA_64x256x32_S32S8S8_SS_TNEEEENS4_6LayoutISD_NS5_IJSC_NSA_ILi0EEESR_EEEEENS5_IJNS4_10UnderscoreESU_SU_EEEEENS4_13SM90_TMA_LOADENS4_14ComposedLayoutINS4_7SwizzleILi2ELi4ELi3EEENS4_18smem_ptr_flag_bitsILi8EEENSQ_INS5_IJNSA_ILi8EEESH_EEENS5_IJSH_SC_EEEEEEEvNS4_8identityENS4_23SM90_TMA_LOAD_MULTICASTES17_vS18_EENS_8epilogue10collective6detail29Sm90TmaWarpSpecializedAdapterINS1C_15DefaultEpilogueIaSJ_SJ_NS1B_6thread17LinearCombinationIaLi1EiiLNS1G_9ScaleType4KindE0ELNS_15FloatRoundStyleE2EaEENS1_15EpilogueDefaultEEEEEvvEEEEvNT_6ParamsE --------------------------
	.section	.nv.info._ZN7cutlass13device_kernelINS_4gemm6kernel13GemmUniversalIN4cute5tupleIJiiiiEEENS1_10collective13CollectiveMmaINS1_34MainloopSm90TmaGmmaWarpSpecializedILi5ENS5_IJNS4_1CILi2EEENSA_ILi1EEESC_EEENS1_35KernelTmaWarpSpecializedCooperativeEEENS5_IJNSA_ILi256EEESG_NSA_ILi64EEEEEEaNS5_IJlSC_lEEEaSJ_NS4_8TiledMMAINS4_8MMA_AtomIJNS4_4SM904GMMA27MMA_64x256x32_S32S8S8_SS_TNEEEENS4_6LayoutISD_NS5_IJSC_NSA_ILi0EEESR_EEEEENS5_IJNS4_10UnderscoreESU_SU_EEEEENS4_13SM90_TMA_LOADENS4_14ComposedLayoutINS4_7SwizzleILi2ELi4ELi3EEENS4_18smem_ptr_flag_bitsILi8EEENSQ_INS5_IJNSA_ILi8EEESH_EEENS5_IJSH_SC_EEEEEEEvNS4_8identityENS4_23SM90_TMA_LOAD_MULTICASTES17_vS18_EENS_8epilogue10collective6detail29Sm90TmaWarpSpecializedAdapterINS1C_15DefaultEpilogueIaSJ_SJ_NS1B_6thread17LinearCombinationIaLi1EiiLNS1G_9ScaleType4KindE0ELNS_15FloatRoundStyleE2EaEENS1_15EpilogueDefaultEEEEEvvEEEEvNT_6ParamsE,"",@"SHT_CUDA_INFO"
	.sectionflags	@""
	.align	4


	//----- nvinfo : EIATTR_CUDA_API_VERSION
	.align		4
        /*0000*/ 	.byte	0x04, 0x37
        /*0002*/ 	.short	(.L_21 - .L_20)
.L_20:
        /*0004*/ 	.word	0x00000082


	//----- nvinfo : EIATTR_KPARAM_INFO
	.align		4
.L_21:
        /*0008*/ 	.byte	0x04, 0x17
        /*000a*/ 	.short	(.L_23 - .L_22)
.L_22:
        /*000c*/ 	.word	0x00000000
        /*0010*/ 	.short	0x0000
        /*0012*/ 	.short	0x0070
        /*0014*/ 	.byte	0x00, 0xf0, 0x01, 0x10


	//----- nvinfo : EIATTR_SPARSE_MMA_MASK
	.align		4
.L_23:
        /*0018*/ 	.byte	0x03, 0x50
        /*001a*/ 	.short	0x0000


	//----- nvinfo : EIATTR_MAXREG_COUNT
	.align		4
        /*001c*/ 	.byte	0x03, 0x1b
        /*001e*/ 	.short	0x00a8


	//----- nvinfo : EIATTR_NUM_BARRIERS
	.align		4
        /*0020*/ 	.byte	0x02, 0x4c
        /*0022*/ 	.byte	0x01
	.zero		1


	//----- nvinfo : EIATTR_EXTERNS
	.align		4
        /*0024*/ 	.byte	0x04, 0x0f
        /*0026*/ 	.short	(.L_25 - .L_24)


	//   ....[0]....
	.align		4
.L_24:
        /*0028*/ 	.word	index@(__assertfail)


	//----- nvinfo : EIATTR_ANNOTATIONS
	.align		4
.L_25:
        /*002c*/ 	.byte	0x04, 0x55
        /*002e*/ 	.short	(.L_27 - .L_26)


	//   ....[0]....
.L_26:
        /*0030*/ 	.word	0x00000001
        /*0034*/ 	.byte	0x20, 0x0a, 0x00, 0x00, 0x01, 0x00, 0x00, 0x00, 0x30, 0x0a, 0x00, 0x00, 0x01, 0x00, 0x00, 0x00
        /* <DEDUP_REMOVED lines=381> */
        /*1814*/ 	.byte	0xd0, 0x3b, 0x01, 0x00, 0x01, 0x00, 0x00, 0x00, 0xf0, 0x3b, 0x01, 0x00


	//----- nvinfo : EIATTR_MERCURY_ISA_VERSION
	.align		4
.L_27:
        /*1820*/ 	.byte	0x03, 0x5f
        /*1822*/ 	.short	0x0101


	//----- nvinfo : EIATTR_INT_WARP_WIDE_INSTR_OFFSETS
	.align		4
        /*1824*/ 	.byte	0x04, 0x31
        /*1826*/ 	.short	(.L_29 - .L_28)


	//   ....[0]....
.L_28:
        /*1828*/ 	.word	0x000005a0


	//   ....[1]....
        /*182c*/ 	.word	0x000005b0


	//   ....[2]....
        /*1830*/ 	.word	0x00000730


	//----- nvinfo : EIATTR_COOP_GROUP_MASK_REGIDS
	.align		4
.L_29:
        /*1834*/ 	.byte	0x04, 0x29
        /*1836*/ 	.short	(.L_31 - .L_30)


	//   ....[0]....
.L_30:
        /*1838*/ 	.word	0xffffffff


	//   ....[1]....
        /*183c*/ 	.word	0xffffffff


	//   ....[2]....
        /*1840*/ 	.word	0xffffffff


	//   ....[3]....
        /*1844*/ 	.word	0xffffffff


	//   ....[4]....
        /*1848*/ 	.word	0xffffffff


	//   ....[5]....
        /*184c*/ 	.word	0xffffffff


	//----- nvinfo : EIATTR_COOP_GROUP_INSTR_OFFSETS
	.align		4
.L_31:
        /*1850*/ 	.byte	0x04, 0x28
        /*1852*/ 	.short	(.L_33 - .L_32)


	//   ....[0]....
.L_32:
        /*1854*/ 	.word	0x00000070


	//   ....[1]....
        /*1858*/ 	.word	0x00000080


	//   ....[2]....
        /*185c*/ 	.word	0x000001a0


	//   ....[3]....
        /*1860*/ 	.word	0x000003f0


	//   ....[4]....
        /*1864*/ 	.word	0x00000860


	//   ....[5]....
        /*1868*/ 	.word	0x00001430


	//----- nvinfo : EIATTR_REG_RECONFIG
	.align		4
.L_33:
        /*186c*/ 	.byte	0x01, 0x54
	.zero		2


	//----- nvinfo : EIATTR_SYSCALL_OFFSETS
	.align		4
        /*1870*/ 	.byte	0x04, 0x46
        /*1872*/ 	.short	(.L_35 - .L_34)


	//   ....[0]....
.L_34:
        /*1874*/ 	.word	0x000015f0


	//----- nvinfo : EIATTR_MBARRIER_INSTR_OFFSETS
	.align		4
.L_35:
        /*1878*/ 	.byte	0x04, 0x39
        /*187a*/ 	.short	(.L_37 - .L_36)


	//   ....[0]....
.L_36:
        /*187c*/ 	.word	0x00000320
        /*1880*/ 	.word	0x000000ff
        /*1884*/ 	.word	0x00000000
        /*1888*/ 	.short	0x0100
        /*188a*/ 	.byte	0x08
	.zero		1


	//   ....[1]....
        /*188c*/ 	.word	0x00000330
        /*1890*/ 	.word	0x000000ff
        /*1894*/ 	.word	0x00000028
        /*1898*/ 	.short	0x0100
        /*189a*/ 	.byte	0x08
	.zero		1


	//   ....[2]....
        /*189c*/ 	.word	0x00000340
        /*18a0*/ 	.word	0x000000ff
        /*18a4*/ 	.word	0x00000008
        /*18a8*/ 	.short	0x0100
        /*18aa*/ 	.byte	0x08
	.zero		1


	//   ....[3]....
        /*18ac*/ 	.word	0x00000350
        /*18b0*/ 	.word	0x000000ff
        /*18b4*/ 	.word	0x00000030
        /*18b8*/ 	.short	0x0100
        /*18ba*/ 	.byte	0x08
	.zero		1


	//   ....[4]....
        /*18bc*/ 	.word	0x00000360
        /*18c0*/ 	.word	0x000000ff
        /*18c4*/ 	.word	0x00000010
        /*18c8*/ 	.short	0x0100
        /*18ca*/ 	.byte	0x08
	.zero		1


	//   ....[5]....
        /*18cc*/ 	.word	0x00000370
        /*18d0*/ 	.word	0x000000ff
        /*18d4*/ 	.word	0x00000038
        /*18d8*/ 	.short	0x0100
        /*18da*/ 	.byte	0x08
	.zero		1


	//   ....[6]....
        /*18dc*/ 	.word	0x00000380
        /*18e0*/ 	.word	0x000000ff
        /*18e4*/ 	.word	0x00000018
        /*18e8*/ 	.short	0x0100
        /*18ea*/ 	.byte	0x08
	.zero		1


	//   ....[7]....
        /*18ec*/ 	.word	0x00000390
        /*18f0*/ 	.word	0x000000ff
        /*18f4*/ 	.word	0x00000040
        /*18f8*/ 	.short	0x0100
        /*18fa*/ 	.byte	0x08
	.zero		1


	//   ....[8]....
        /*18fc*/ 	.word	0x000003a0
        /*1900*/ 	.word	0x000000ff
        /*1904*/ 	.word	0x00000020
        /*1908*/ 	.short	0x0100
        /*190a*/ 	.byte	0x08
	.zero		1


	//   ....[9]....
        /*190c*/ 	.word	0x000003b0
        /*1910*/ 	.word	0x000000ff
        /*1914*/ 	.word	0x00000048
        /*1918*/ 	.short	0x0100
        /*191a*/ 	.byte	0x08
	.zero		1


	//   ....[10]....
        /*191c*/ 	.word	0x00000790
        /*1920*/ 	.word	0x000000ff
        /*1924*/ 	.word	0x00000060
        /*1928*/ 	.short	0x0100
        /*192a*/ 	.byte	0x06
	.zero		1


	//   ....[11]....
        /*192c*/ 	.word	0x000007c0
        /*1930*/ 	.word	0x000000ff
        /*1934*/ 	.word	0x00000068
        /*1938*/ 	.short	0x0100
        /*193a*/ 	.byte	0x06
	.zero		1


	//   ....[12]....
        /*193c*/ 	.word	0x000016d0
        /*1940*/ 	.word	0x00000003
        /*1944*/ 	.word	0x00000000
        /*1948*/ 	.short	0x010a
        /*194a*/ 	.byte	0x3f
	.zero		1


	//   ....[13]....
        /*194c*/ 	.word	0x00001710
        /*1950*/ 	.word	0x00000003
        /*1954*/ 	.word	0x00000000
        /*1958*/ 	.short	0x010a
        /*195a*/ 	.byte	0x3f
	.zero		1


	//   ....[14]....
        /*195c*/ 	.word	0x00002c70
        /*1960*/ 	.word	0x00000004
        /*1964*/ 	.word	0x00000000
        /*1968*/ 	.short	0x010a
        /*196a*/ 	.byte	0x3f
	.zero		1


	//   ....[15]....
        /*196c*/ 	.word	0x00002cb0
        /*1970*/ 	.word	0x00000004
        /*1974*/ 	.word	0x00000000
        /*1978*/ 	.short	0x010a
        /*197a*/ 	.byte	0x3f
	.zero		1


	//   ....[16]....
        /*197c*/ 	.word	0x00004cc0
        /*1980*/ 	.word	0x00000004
        /*1984*/ 	.word	0x00000000
        /*1988*/ 	.short	0x0101
        /*198a*/ 	.byte	0x3f
	.zero		1


	//   ....[17]....
        /*198c*/ 	.word	0x00004ed0
        /*1990*/ 	.word	0x00000000
        /*1994*/ 	.word	0x00000000
        /*1998*/ 	.short	0x0101
        /*199a*/ 	.byte	0x3f
	.zero		1


	//   ....[18]....
        /*199c*/ 	.word	0x00013760
        /*19a0*/ 	.word	0x0000000c
        /*19a4*/ 	.word	0x00000028
        /*19a8*/ 	.short	0x010a
        /*19aa*/ 	.byte	0x3f
	.zero		1


	//   ....[19]....
        /*19ac*/ 	.word	0x00013af0
        /*19b0*/ 	.word	0x00000002
        /*19b4*/ 	.word	0x00000068
        /*19b8*/ 	.short	0x0101
        /*19ba*/ 	.byte	0x3f
	.zero		1


	//   ....[20]....
        /*19bc*/ 	.word	0x000142f0
        /*19c0*/ 	.word	0x00000005
        /*19c4*/ 	.word	0x00000000
        /*19c8*/ 	.short	0x010a
        /*19ca*/ 	.byte	0x3f
	.zero		1


	//   ....[21]....
        /*19cc*/ 	.word	0x00014380
        /*19d0*/ 	.word	0x00000007
        /*19d4*/ 	.word	0x00000000
        /*19d8*/ 	.short	0x010a
        /*19da*/ 	.byte	0x3f
	.zero		1


	//   ....[22]....
        /*19dc*/ 	.word	0x00014410
        /*19e0*/ 	.word	0x00000007
        /*19e4*/ 	.word	0x00000000
        /*19e8*/ 	.short	0x010a
        /*19ea*/ 	.byte	0x3f
	.zero		1


	//   ....[23]....
        /*19ec*/ 	.word	0x000144a0
        /*19f0*/ 	.word	0x00000007
        /*19f4*/ 	.word	0x00000000
        /*19f8*/ 	.short	0x010a
        /*19fa*/ 	.byte	0x3f
	.zero		1


	//   ....[24]....
        /*19fc*/ 	.word	0x00014530
        /*1a00*/ 	.word	0x00000003
        /*1a04*/ 	.word	0x00000000
        /*1a08*/ 	.short	0x010a
        /*1a0a*/ 	.byte	0x3f
	.zero		1


	//   ....[25]....
        /*1a0c*/ 	.word	0x00014590
        /*1a10*/ 	.word	0x00000003
        /*1a14*/ 	.word	0x00000000
        /*1a18*/ 	.short	0x010a
        /*1a1a*/ 	.byte	0x3f
	.zero		1


	//   ....[26]....
        /*1a1c*/ 	.word	0x000145e0
        /*1a20*/ 	.word	0x00000004
        /*1a24*/ 	.word	0x00000000
        /*1a28*/ 	.short	0x010a
        /*1a2a*/ 	.byte	0x3f
	.zero		1


	//   ....[27]....
        /*1a2c*/ 	.word	0x000146b0
        /*1a30*/ 	.word	0x0000000c
        /*1a34*/ 	.word	0x00000028
        /*1a38*/ 	.short	0x010a
        /*1a3a*/ 	.byte	0x3f
	.zero		1


	//   ....[28]....
        /*1a3c*/ 	.word	0x00014780
        /*1a40*/ 	.word	0x00000005
        /*1a44*/ 	.word	0x00000000
        /*1a48*/ 	.short	0x010a
        /*1a4a*/ 	.byte	0x3f
	.zero		1


	//   ....[29]....
        /*1a4c*/ 	.word	0x000147d0
        /*1a50*/ 	.word	0x00000007
        /*1a54*/ 	.word	0x00000000
        /*1a58*/ 	.short	0x010a
        /*1a5a*/ 	.byte	0x3f
	.zero		1


	//   ....[30]....
        /*1a5c*/ 	.word	0x00014820
        /*1a60*/ 	.word	0x00000007
        /*1a64*/ 	.word	0x00000000
        /*1a68*/ 	.short	0x010a
        /*1a6a*/ 	.byte	0x3f
	.zero		1


	//   ....[31]....
        /*1a6c*/ 	.word	0x00014870
        /*1a70*/ 	.word	0x00000007
        /*1a74*/ 	.word	0x00000000
        /*1a78*/ 	.short	0x010a
        /*1a7a*/ 	.byte	0x3f
	.zero		1


	//----- nvinfo : EIATTR_NUM_MBARRIERS
	.align		4
.L_37:
        /*1a7c*/ 	.byte	0x03, 0x38
        /*1a7e*/ 	.short	0x000c


	//----- nvinfo : EIATTR_EXIT_INSTR_OFFSETS
	.align		4
        /*1a80*/ 	.byte	0x04, 0x1c
        /*1a82*/ 	.short	(.L_39 - .L_38)


	//   ....[0]....
.L_38:
        /*1a84*/ 	.word	0x00000ac0


	//   ....[1]....
        /*1a88*/ 	.word	0x00001350


	//   ....[2]....
        /*1a8c*/ 	.word	0x00012da0


	//   ....[3]....
        /*1a90*/ 	.word	0x000133c0


	//   ....[4]....
        /*1a94*/ 	.word	0x00014580


	//----- nvinfo : EIATTR_MAX_THREADS
	.align		4
.L_39:
        /*1a98*/ 	.byte	0x04, 0x05
        /*1a9a*/ 	.short	(.L_41 - .L_40)
.L_40:
        /*1a9c*/ 	.word	0x00000180
        /*1aa0*/ 	.word	0x00000001
        /*1aa4*/ 	.word	0x00000001


	//----- nvinfo : EIATTR_CRS_STACK_SIZE
	.align		4
.L_41:
        /*1aa8*/ 	.byte	0x04, 0x1e
        /*1aaa*/ 	.short	(.L_43 - .L_42)
.L_42:
        /*1aac*/ 	.word	0x00000000


	//----- nvinfo : EIATTR_CBANK_PARAM_SIZE
	.align		4
.L_43:
        /*1ab0*/ 	.byte	0x03, 0x19
        /*1ab2*/ 	.short	0x0470


	//----- nvinfo : EIATTR_PARAM_CBANK
	.align		4
        /*1ab4*/ 	.byte	0x04, 0x0a
        /*1ab6*/ 	.short	(.L_45 - .L_44)
	.align		4
.L_44:
        /*1ab8*/ 	.word	index@(.nv.constant0._ZN7cutlass13device_kernelINS_4gemm6kernel13GemmUniversalIN4cute5tupleIJiiiiEEENS1_10collective13CollectiveMmaINS1_34MainloopSm90TmaGmmaWarpSpecializedILi5ENS5_IJNS4_1CILi2EEENSA_ILi1EEESC_EEENS1_35KernelTmaWarpSpecializedCooperativeEEENS5_IJNSA_ILi256EEESG_NSA_ILi64EEEEEEaNS5_IJlSC_lEEEaSJ_NS4_8TiledMMAINS4_8MMA_AtomIJNS4_4SM904GMMA27MMA_64x256x32_S32S8S8_SS_TNEEEENS4_6LayoutISD_NS5_IJSC_NSA_ILi0EEESR_EEEEENS5_IJNS4_10UnderscoreESU_SU_EEEEENS4_13SM90_TMA_LOADENS4_14ComposedLayoutINS4_7SwizzleILi2ELi4ELi3EEENS4_18smem_ptr_flag_bitsILi8EEENSQ_INS5_IJNSA_ILi8EEESH_EEENS5_IJSH_SC_EEEEEEEvNS4_8identityENS4_23SM90_TMA_LOAD_MULTICASTES17_vS18_EENS_8epilogue10collective6detail29Sm90TmaWarpSpecializedAdapterINS1C_15DefaultEpilogueIaSJ_SJ_NS1B_6thread17LinearCombinationIaLi1EiiLNS1G_9ScaleType4KindE0ELNS_15FloatRoundStyleE2EaEENS1_15EpilogueDefaultEEEEEvvEEEEvNT_6ParamsE)
        /*1abc*/ 	.short	0x0210
        /*1abe*/ 	.short	0x0470


	//----- nvinfo : EIATTR_SW_WAR
	.align		4
.L_45:
        /*1ac0*/ 	.byte	0x04, 0x36
        /*1ac2*/ 	.short	(.L_47 - .L_46)
.L_46:
        /*1ac4*/ 	.word	0x00000008
.L_47:


//--------------------- .nv.callgraph             --------------------------
	.section	.nv.callgraph,"",@"SHT_CUDA_CALLGRAPH"
	.align	4
	.sectionentsize	8
	.align		4
        /*0000*/ 	.word	0x00000000
	.align		4
        /*0004*/ 	.word	0xffffffff
	.align		4
        /*0008*/ 	.word	index@(_ZN7cutlass13device_kernelINS_4gemm6kernel13GemmUniversalIN4cute5tupleIJiiiiEEENS1_10collective13CollectiveMmaINS1_34MainloopSm90TmaGmmaWarpSpecializedILi5ENS5_IJNS4_1CILi2EEENSA_ILi1EEESC_EEENS1_35KernelTmaWarpSpecializedCooperativeEEENS5_IJNSA_ILi256EEESG_NSA_ILi64EEEEEEaNS5_IJlSC_lEEEaSJ_NS4_8TiledMMAINS4_8MMA_AtomIJNS4_4SM904GMMA27MMA_64x256x32_S32S8S8_SS_TNEEEENS4_6LayoutISD_NS5_IJSC_NSA_ILi0EEESR_EEEEENS5_IJNS4_10UnderscoreESU_SU_EEEEENS4_13SM90_TMA_LOADENS4_14ComposedLayoutINS4_7SwizzleILi2ELi4ELi3EEENS4_18smem_ptr_flag_bitsILi8EEENSQ_INS5_IJNSA_ILi8EEESH_EEENS5_IJSH_SC_EEEEEEEvNS4_8identityENS4_23SM90_TMA_LOAD_MULTICASTES17_vS18_EENS_8epilogue10collective6detail29Sm90TmaWarpSpecializedAdapterINS1C_15DefaultEpilogueIaSJ_SJ_NS1B_6thread17LinearCombinationIaLi1EiiLNS1G_9ScaleType4KindE0ELNS_15FloatRoundStyleE2EaEENS1_15EpilogueDefaultEEEEEvvEEEEvNT_6ParamsE)
	.align		4
        /*000c*/ 	.word	index@(__assertfail)
	.align		4
        /*0010*/ 	.word	0x00000000
	.align		4
        /*0014*/ 	.word	0xfffffffe
	.align		4
        /*0018*/ 	.word	0x00000000
	.align		4
        /*001c*/ 	.word	0xfffffffd
	.align		4
        /*0020*/ 	.word	0x00000000
	.align		4
        /*0024*/ 	.word	0xfffffffc


//--------------------- .nv.constant4             --------------------------
	.section	.nv.constant4,"a",@progbits
	.align	8
	.align		8
.nv.constant4:
        /*0000*/ 	.dword	__assertfail
	.align		8
        /*0008*/ 	.dword	__unnamed_1
	.align		8
        /*0010*/ 	.dword	_ZN39_INTERNAL_86ad6b37_4_k_cu_432df990_70274cuda3std3__45__cpo5beginE
	.align		8
        /*0018*/ 	.dword	_ZN39_INTERNAL_86ad6b37_4_k_cu_432df990_70274cuda3std3__45__cpo3endE
	.align		8
        /*0020*/ 	.dword	_ZN39_INTERNAL_86ad6b37_4_k_cu_432df990_70274cuda3std3__45__cpo6cbeginE
	.align		8
        /*0028*/ 	.dword	_ZN39_INTERNAL_86ad6b37_4_k_cu_432df990_70274cuda3std3__45__cpo4cendE
	.align		8
        /*0030*/ 	.dword	_ZN39_INTERNAL_86ad6b37_4_k_cu_432df990_70274cuda3std3__441_GLOBAL__N__86ad6b37_4_k_cu_432df990_70276ignoreE
	.align		8
        /*0038*/ 	.dword	_ZN39_INTERNAL_86ad6b37_4_k_cu_432df990_70274cuda3std3__419piecewise_constructE
	.align		8
        /*0040*/ 	.dword	_ZN39_INTERNAL_86ad6b37_4_k_cu_432df990_70274cuda3std3__48in_placeE
	.align		8
        /*0048*/ 	.dword	_ZN39_INTERNAL_86ad6b37_4_k_cu_432df990_70274cuda3std6ranges3__45__cpo4swapE
	.align		8
        /*0050*/ 	.dword	_ZN39_INTERNAL_86ad6b37_4_k_cu_432df990_70274cuda3std6ranges3__45__cpo9iter_moveE
	.align		8
        /*0058*/ 	.dword	_ZN39_INTERNAL_86ad6b37_4_k_cu_432df990_70274cute7productE
	.align		8
        /*0060*/ 	.dword	_ZN39_INTERNAL_86ad6b37_4_k_cu_432df990_70274cute1_E
	.align		8
        /*0068*/ 	.dword	$str$22
	.align		8
        /*0070*/ 	.dword	$str$23


//--------------------- .text._ZN7cutlass13device_kernelINS_4gemm6kernel13GemmUniversalIN4cute5tupleIJiiiiEEENS1_10collective13CollectiveMmaINS1_34MainloopSm90TmaGmmaWarpSpecializedILi5ENS5_IJNS4_1CILi2EEENSA_ILi1EEESC_EEENS1_35KernelTmaWarpSpecializedCooperativeEEENS5_IJNSA_ILi256EEESG_NSA_ILi64EEEEEEaNS5_IJlSC_lEEEaSJ_NS4_8TiledMMAINS4_8MMA_AtomIJNS4_4SM904GMMA27MMA_64x256x32_S32S8S8_SS_TNEEEENS4_6LayoutISD_NS5_IJSC_NSA_ILi0EEESR_EEEEENS5_IJNS4_10UnderscoreESU_SU_EEEEENS4_13SM90_TMA_LOADENS4_14ComposedLayoutINS4_7SwizzleILi2ELi4ELi3EEENS4_18smem_ptr_flag_bitsILi8EEENSQ_INS5_IJNSA_ILi8EEESH_EEENS5_IJSH_SC_EEEEEEEvNS4_8identityENS4_23SM90_TMA_LOAD_MULTICASTES17_vS18_EENS_8epilogue10collective6detail29Sm90TmaWarpSpecializedAdapterINS1C_15DefaultEpilogueIaSJ_SJ_NS1B_6thread17LinearCombinationIaLi1EiiLNS1G_9ScaleType4KindE0ELNS_15FloatRoundStyleE2EaEENS1_15EpilogueDefaultEEEEEvvEEEEvNT_6ParamsE --------------------------
	.section	.text._ZN7cutlass13device_kernelINS_4gemm6kernel13GemmUniversalIN4cute5tupleIJiiiiEEENS1_10collective13CollectiveMmaINS1_34MainloopSm90TmaGmmaWarpSpecializedILi5ENS5_IJNS4_1CILi2EEENSA_ILi1EEESC_EEENS1_35KernelTmaWarpSpecializedCooperativeEEENS5_IJNSA_ILi256EEESG_NSA_ILi64EEEEEEaNS5_IJlSC_lEEEaSJ_NS4_8TiledMMAINS4_8MMA_AtomIJNS4_4SM904GMMA27MMA_64x256x32_S32S8S8_SS_TNEEEENS4_6LayoutISD_NS5_IJSC_NSA_ILi0EEESR_EEEEENS5_IJNS4_10UnderscoreESU_SU_EEEEENS4_13SM90_TMA_LOADENS4_14ComposedLayoutINS4_7SwizzleILi2ELi4ELi3EEENS4_18smem_ptr_flag_bitsILi8EEENSQ_INS5_IJNSA_ILi8EEESH_EEENS5_IJSH_SC_EEEEEEEvNS4_8identityENS4_23SM90_TMA_LOAD_MULTICASTES17_vS18_EENS_8epilogue10collective6detail29Sm90TmaWarpSpecializedAdapterINS1C_15DefaultEpilogueIaSJ_SJ_NS1B_6thread17LinearCombinationIaLi1EiiLNS1G_9ScaleType4KindE0ELNS_15FloatRoundStyleE2EaEENS1_15EpilogueDefaultEEEEEvvEEEEvNT_6ParamsE,"ax",@progbits
	.align	128
.text._ZN7cutlass13device_kernelINS_4gemm6kernel13GemmUniversalIN4cute5tupleIJiiiiEEENS1_10collective13CollectiveMmaINS1_34MainloopSm90TmaGmmaWarpSpecializedILi5ENS5_IJNS4_1CILi2EEENSA_ILi1EEESC_EEENS1_35KernelTmaWarpSpecializedCooperativeEEENS5_IJNSA_ILi256EEESG_NSA_ILi64EEEEEEaNS5_IJlSC_lEEEaSJ_NS4_8TiledMMAINS4_8MMA_AtomIJNS4_4SM904GMMA27MMA_64x256x32_S32S8S8_SS_TNEEEENS4_6LayoutISD_NS5_IJSC_NSA_ILi0EEESR_EEEEENS5_IJNS4_10UnderscoreESU_SU_EEEEENS4_13SM90_TMA_LOADENS4_14ComposedLayoutINS4_7SwizzleILi2ELi4ELi3EEENS4_18smem_ptr_flag_bitsILi8EEENSQ_INS5_IJNSA_ILi8EEESH_EEENS5_IJSH_SC_EEEEEEEvNS4_8identityENS4_23SM90_TMA_LOAD_MULTICASTES17_vS18_EENS_8epilogue10collective6detail29Sm90TmaWarpSpecializedAdapterINS1C_15DefaultEpilogueIaSJ_SJ_NS1B_6thread17LinearCombinationIaLi1EiiLNS1G_9ScaleType4KindE0ELNS_15FloatRoundStyleE2EaEENS1_15EpilogueDefaultEEEEEvvEEEEvNT_6ParamsE:
        .type           _ZN7cutlass13device_kernelINS_4gemm6kernel13GemmUniversalIN4cute5tupleIJiiiiEEENS1_10collective13CollectiveMmaINS1_34MainloopSm90TmaGmmaWarpSpecializedILi5ENS5_IJNS4_1CILi2EEENSA_ILi1EEESC_EEENS1_35KernelTmaWarpSpecializedCooperativeEEENS5_IJNSA_ILi256EEESG_NSA_ILi64EEEEEEaNS5_IJlSC_lEEEaSJ_NS4_8TiledMMAINS4_8MMA_AtomIJNS4_4SM904GMMA27MMA_64x256x32_S32S8S8_SS_TNEEEENS4_6LayoutISD_NS5_IJSC_NSA_ILi0EEESR_EEEEENS5_IJNS4_10UnderscoreESU_SU_EEEEENS4_13SM90_TMA_LOADENS4_14ComposedLayoutINS4_7SwizzleILi2ELi4ELi3EEENS4_18smem_ptr_flag_bitsILi8EEENSQ_INS5_IJNSA_ILi8EEESH_EEENS5_IJSH_SC_EEEEEEEvNS4_8identityENS4_23SM90_TMA_LOAD_MULTICASTES17_vS18_EENS_8epilogue10collective6detail29Sm90TmaWarpSpecializedAdapterINS1C_15DefaultEpilogueIaSJ_SJ_NS1B_6thread17LinearCombinationIaLi1EiiLNS1G_9ScaleType4KindE0ELNS_15FloatRoundStyleE2EaEENS1_15EpilogueDefaultEEEEEvvEEEEvNT_6ParamsE,@function
        .size           _ZN7cutlass13device_kernelINS_4gemm6kernel13GemmUniversalIN4cute5tupleIJiiiiEEENS1_10collective13CollectiveMmaINS1_34MainloopSm90TmaGmmaWarpSpecializedILi5ENS5_IJNS4_1CILi2EEENSA_ILi1EEESC_EEENS1_35KernelTmaWarpSpecializedCooperativeEEENS5_IJNSA_ILi256EEESG_NSA_ILi64EEEEEEaNS5_IJlSC_lEEEaSJ_NS4_8TiledMMAINS4_8MMA_AtomIJNS4_4SM904GMMA27MMA_64x256x32_S32S8S8_SS_TNEEEENS4_6LayoutISD_NS5_IJSC_NSA_ILi0EEESR_EEEEENS5_IJNS4_10UnderscoreESU_SU_EEEEENS4_13SM90_TMA_LOADENS4_14ComposedLayoutINS4_7SwizzleILi2ELi4ELi3EEENS4_18smem_ptr_flag_bitsILi8EEENSQ_INS5_IJNSA_ILi8EEESH_EEENS5_IJSH_SC_EEEEEEEvNS4_8identityENS4_23SM90_TMA_LOAD_MULTICASTES17_vS18_EENS_8epilogue10collective6detail29Sm90TmaWarpSpecializedAdapterINS1C_15DefaultEpilogueIaSJ_SJ_NS1B_6thread17LinearCombinationIaLi1EiiLNS1G_9ScaleType4KindE0ELNS_15FloatRoundStyleE2EaEENS1_15EpilogueDefaultEEEEEvvEEEEvNT_6ParamsE,(.L_x_589 - _ZN7cutlass13device_kernelINS_4gemm6kernel13GemmUniversalIN4cute5tupleIJiiiiEEENS1_10collective13CollectiveMmaINS1_34MainloopSm90TmaGmmaWarpSpecializedILi5ENS5_IJNS4_1CILi2EEENSA_ILi1EEESC_EEENS1_35KernelTmaWarpSpecializedCooperativeEEENS5_IJNSA_ILi256EEESG_NSA_ILi64EEEEEEaNS5_IJlSC_lEEEaSJ_NS4_8TiledMMAINS4_8MMA_AtomIJNS4_4SM904GMMA27MMA_64x256x32_S32S8S8_SS_TNEEEENS4_6LayoutISD_NS5_IJSC_NSA_ILi0EEESR_EEEEENS5_IJNS4_10UnderscoreESU_SU_EEEEENS4_13SM90_TMA_LOADENS4_14ComposedLayoutINS4_7SwizzleILi2ELi4ELi3EEENS4_18smem_ptr_flag_bitsILi8EEENSQ_INS5_IJNSA_ILi8EEESH_EEENS5_IJSH_SC_EEEEEEEvNS4_8identityENS4_23SM90_TMA_LOAD_MULTICASTES17_vS18_EENS_8epilogue10collective6detail29Sm90TmaWarpSpecializedAdapterINS1C_15DefaultEpilogueIaSJ_SJ_NS1B_6thread17LinearCombinationIaLi1EiiLNS1G_9ScaleType4KindE0ELNS_15FloatRoundStyleE2EaEENS1_15EpilogueDefaultEEEEEvvEEEEvNT_6ParamsE)
        .other          _ZN7cutlass13device_kernelINS_4gemm6kernel13GemmUniversalIN4cute5tupleIJiiiiEEENS1_10collective13CollectiveMmaINS1_34MainloopSm90TmaGmmaWarpSpecializedILi5ENS5_IJNS4_1CILi2EEENSA_ILi1EEESC_EEENS1_35KernelTmaWarpSpecializedCooperativeEEENS5_IJNSA_ILi256EEESG_NSA_ILi64EEEEEEaNS5_IJlSC_lEEEaSJ_NS4_8TiledMMAINS4_8MMA_AtomIJNS4_4SM904GMMA27MMA_64x256x32_S32S8S8_SS_TNEEEENS4_6LayoutISD_NS5_IJSC_NSA_ILi0EEESR_EEEEENS5_IJNS4_10UnderscoreESU_SU_EEEEENS4_13SM90_TMA_LOADENS4_14ComposedLayoutINS4_7SwizzleILi2ELi4ELi3EEENS4_18smem_ptr_flag_bitsILi8EEENSQ_INS5_IJNSA_ILi8EEESH_EEENS5_IJSH_SC_EEEEEEEvNS4_8identityENS4_23SM90_TMA_LOAD_MULTICASTES17_vS18_EENS_8epilogue10collective6detail29Sm90TmaWarpSpecializedAdapterINS1C_15DefaultEpilogueIaSJ_SJ_NS1B_6thread17LinearCombinationIaLi1EiiLNS1G_9ScaleType4KindE0ELNS_15FloatRoundStyleE2EaEENS1_15EpilogueDefaultEEEEEvvEEEEvNT_6ParamsE,@"STO_CUDA_ENTRY STV_DEFAULT"
_ZN7cutlass13device_kernelINS_4gemm6kernel13GemmUniversalIN4cute5tupleIJiiiiEEENS1_10collective13CollectiveMmaINS1_34MainloopSm90TmaGmmaWarpSpecializedILi5ENS5_IJNS4_1CILi2EEENSA_ILi1EEESC_EEENS1_35KernelTmaWarpSpecializedCooperativeEEENS5_IJNSA_ILi256EEESG_NSA_ILi64EEEEEEaNS5_IJlSC_lEEEaSJ_NS4_8TiledMMAINS4_8MMA_AtomIJNS4_4SM904GMMA27MMA_64x256x32_S32S8S8_SS_TNEEEENS4_6LayoutISD_NS5_IJSC_NSA_ILi0EEESR_EEEEENS5_IJNS4_10UnderscoreESU_SU_EEEEENS4_13SM90_TMA_LOADENS4_14ComposedLayoutINS4_7SwizzleILi2ELi4ELi3EEENS4_18smem_ptr_flag_bitsILi8EEENSQ_INS5_IJNSA_ILi8EEESH_EEENS5_IJSH_SC_EEEEEEEvNS4_8identityENS4_23SM90_TMA_LOAD_MULTICASTES17_vS18_EENS_8epilogue10collective6detail29Sm90TmaWarpSpecializedAdapterINS1C_15DefaultEpilogueIaSJ_SJ_NS1B_6thread17LinearCombinationIaLi1EiiLNS1G_9ScaleType4KindE0ELNS_15FloatRoundStyleE2EaEENS1_15EpilogueDefaultEEEEEvvEEEEvNT_6ParamsE:
[----:B------:R-:W0:Y:S02]  /*0000*/  LDC R1, c[0x0][0x28] ;  /* 0x00000a00ff017b82 */ /* 0x000e240000000800 */
[----:B0-----:R-:W-:Y:S01]  /*0010*/  VIADD R1, R1, 0xfffffb40 ;  /* 0xfffffb4001017836 */ /* 0x001fe20000000000 */
[----:B------:R-:W0:Y:S01]  /*0020*/  S2R R4, SR_TID.X ;  /* 0x0000000000047919 */ /* 0x000e220000002100 */
[----:B------:R-:W-:Y:S01]  /*0030*/  ELECT P0, URZ, PT ;  /* 0x00000000003f782f */ /* 0x000fe20003800000 */
[----:B------:R-:W-:Y:S01]  /*0040*/  BSSY B0, `(.L_x_0) ;  /* 0x0000015000007945 */ /* 0x000fe20003800000 */
[--C-:B0-----:R-:W-:Y:S02]  /*0050*/  SHF.R.U32.HI R0, RZ, 0x5, R4.reuse ;  /* 0x00000005ff007819 */ /* 0x101fe40000011604 */
[----:B------:R-:W-:-:S03]  /*0060*/  SHF.R.U32.HI R2, RZ, 0x7, R4 ;  /* 0x00000007ff027819 */ /* 0x000fc60000011604 */
[----:B------:R-:W0:Y:S04]  /*0070*/  SHFL.IDX PT, R3, R0, RZ, 0x1f ;  /* 0x00001fff00037589 */ /* 0x000e2800000e0000 */
[----:B------:R-:W1:Y:S01]  /*0080*/  SHFL.IDX PT, R2, R2, RZ, 0x1f ;  /* 0x00001fff02027589 */ /* 0x000e6200000e0000 */
[----:B0-----:R-:W-:Y:S02]  /*0090*/  R2UR UR9, R3 ;  /* 0x00000000030972ca */ /* 0x001fe400000e0000 */
[----:B-1----:R-:W-:-:S11]  /*00a0*/  R2UR UR5, R2 ;  /* 0x00000000020572ca */ /* 0x002fd600000e0000 */
[----:B------:R-:W-:Y:S02]  /*00b0*/  USHF.R.S32.HI UR4, URZ, 0x1f, UR9 ;  /* 0x0000001f3f047899 */ /* 0x000fe40008011409 */
[----:B------:R-:W-:Y:S02]  /*00c0*/  ISETP.NE.OR P0, PT, RZ, UR9, !P0 ;  /* 0x00000009ff007c0c */ /* 0x000fe4000c705670 */
[----:B------:R-:W-:-:S04]  /*00d0*/  ULEA.HI UR4, UR4, UR9, URZ, 0x2 ;  /* 0x0000000904047291 */ /* 0x000fc8000f8f103f */
[----:B------:R-:W-:-:S04]  /*00e0*/  ULOP3.LUT UR4, UR4, 0xfffffffc, URZ, 0xc0, !UPT ;  /* 0xfffffffc04047892 */ /* 0x000fc8000f8ec03f */
[----:B------:R-:W-:-:S03]  /*00f0*/  UIADD3 UR9, UR9, -UR4, URZ ;  /* 0x8000000409097290 */ /* 0x000fc6000fffe03f */
[----:B------:R-:W-:Y:S09]  /*0100*/  @P0 BRA `(.L_x_1) ;  /* 0x0000000000200947 */ /* 0x000ff20003800000 */
[----:B------:R-:W-:Y:S02]  /*0110*/  ULDC.64 UR6, c[0x0][0x198] ;  /* 0x0000660000067ab9 */ /* 0x000fe40000000a00 */
[----:B------:R-:W-:Y:S02]  /*0120*/  UIADD3 UR10, UP0, UR6, 0xf0, URZ ;  /* 0x000000f0060a7890 */ /* 0x000fe4000ff1e03f */
[----:B------:R-:W-:Y:S02]  /*0130*/  UIADD3 UR6, UP1, UR6, 0x1f0, URZ ;  /* 0x000001f006067890 */ /* 0x000fe4000ff3e03f */
[----:B------:R-:W-:Y:S02]  /*0140*/  UIADD3.X UR11, URZ, UR7, URZ, UP0, !UPT ;  /* 0x000000073f0b7290 */ /* 0x000fe400087fe43f */
[----:B------:R-:W-:-:S07]  /*0150*/  UIADD3.X UR7, URZ, UR7, URZ, UP1, !UPT ;  /* 0x000000073f077290 */ /* 0x000fce0008ffe43f */
[----:B------:R0:W-:Y:S02]  /*0160*/  UTMACCTL.PF [UR10] ;  /* 0x000000000a0079b9 */ /* 0x0001e40008040000 */
[----:B------:R0:W-:Y:S02]  /*0170*/  UTMACCTL.PF [UR6] ;  /* 0x00000000060079b9 */ /* 0x0001e40008040000 */
[----:B0-----:R-:W-:Y:S01]  /*0180*/  NOP ;  /* 0x0000000000007918 */ /* 0x001fe20000000000 */
.L_x_1:
[----:B------:R-:W-:Y:S05]  /*0190*/  BSYNC B0 ;  /* 0x0000000000007941 */ /* 0x000fea0003800000 */
.L_x_0:
[----:B------:R-:W0:Y:S01]  /*01a0*/  SHFL.IDX PT, R2, R0, RZ, 0x1f ;  /* 0x00001fff00027589 */ /* 0x000e2200000e0000 */
[----:B------:R-:W-:Y:S01]  /*01b0*/  UISETP.NE.AND UP0, UPT, UR9, 0x3, UPT ;  /* 0x000000030900788c */ /* 0x000fe2000bf05270 */
[----:B------:R-:W-:Y:S01]  /*01c0*/  ISETP.NE.AND P1, PT, RZ, UR5, PT ;  /* 0x00000005ff007c0c */ /* 0x000fe2000bf25270 */
[----:B------:R-:W-:Y:S02]  /*01d0*/  UIADD3 UR16, UR5, -0x1, URZ ;  /* 0xffffffff05107890 */ /* 0x000fe4000fffe03f */
[----:B------:R-:W-:Y:S02]  /*01e0*/  UISETP.EQ.OR UP0, UPT, UR9, URZ, !UP0 ;  /* 0x0000003f0900728c */ /* 0x000fe4000c702670 */
[----:B------:R-:W-:Y:S02]  /*01f0*/  UISETP.GE.U32.AND UP1, UPT, UR16, 0x2, UPT ;  /* 0x000000021000788c */ /* 0x000fe4000bf26070 */
[----:B------:R-:W-:-:S04]  /*0200*/  UISETP.EQ.AND UP0, UPT, UR5, URZ, UP0 ;  /* 0x0000003f0500728c */ /* 0x000fc80008702270 */
[----:B------:R-:W-:-:S04]  /*0210*/  USEL UR40, URZ, 0x1, !UP0 ;  /* 0x000000013f287887 */ /* 0x000fc8000c000000 */
[----:B------:R-:W-:Y:S01]  /*0220*/  USEL UR40, UR40, 0x2, UP1 ;  /* 0x0000000228287887 */ /* 0x000fe20008800000 */
[----:B0-----:R-:W-:-:S13]  /*0230*/  ISETP.NE.AND P0, PT, R2, RZ, PT ;  /* 0x000000ff0200720c */ /* 0x001fda0003f05270 */
[----:B------:R-:W-:Y:S05]  /*0240*/  @P0 BRA `(.L_x_2) ;  /* 0x0000000000600947 */ /* 0x000fea0003800000 */
[----:B------:R-:W0:Y:S01]  /*0250*/  S2UR UR8, SR_CgaCtaId ;  /* 0x00000000000879c3 */ /* 0x000e220000008800 */
[----:B------:R-:W-:Y:S01]  /*0260*/  UMOV UR4, 0x400 ;  /* 0x0000040000047882 */ /* 0x000fe20000000000 */
[----:B------:R-:W-:Y:S01]  /*0270*/  UMOV UR5, 0x1 ;  /* 0x0000000100057882 */ /* 0x000fe20000000000 */
[----:B------:R-:W-:Y:S01]  /*0280*/  UMOV UR6, 0x4 ;  /* 0x0000000400067882 */ /* 0x000fe20000000000 */
[----:B------:R-:W-:Y:S01]  /*0290*/  ELECT P0, URZ, PT ;  /* 0x00000000003f782f */ /* 0x000fe20003800000 */
[----:B------:R-:W-:-:S04]  /*02a0*/  UIADD3 UR6, -UR6, 0x100000, URZ ;  /* 0x0010000006067890 */ /* 0x000fc8000fffe13f */
[----:B------:R-:W-:Y:S02]  /*02b0*/  USHF.L.U32 UR7, UR6, 0xb, URZ ;  /* 0x0000000b06077899 */ /* 0x000fe4000800063f */
[----:B------:R-:W-:Y:S02]  /*02c0*/  USHF.L.U32 UR6, UR6, 0x1, URZ ;  /* 0x0000000106067899 */ /* 0x000fe4000800063f */
[----:B0-----:R-:W-:Y:S02]  /*02d0*/  ULEA UR8, UR8, UR4, 0x18 ;  /* 0x0000000408087291 */ /* 0x001fe4000f8ec03f */
[----:B------:R-:W-:-:S04]  /*02e0*/  UIADD3 UR4, -UR5, 0x100000, URZ ;  /* 0x0010000005047890 */ /* 0x000fc8000fffe13f */
[----:B------:R-:W-:Y:S02]  /*02f0*/  USHF.L.U32 UR5, UR4, 0xb, URZ ;  /* 0x0000000b04057899 */ /* 0x000fe4000800063f */
[----:B------:R-:W-:Y:S01]  /*0300*/  USHF.L.U32 UR4, UR4, 0x1, URZ ;  /* 0x0000000104047899 */ /* 0x000fe2000800063f */
[----:B------:R-:W0:Y:S11]  /*0310*/  FENCE.VIEW.ASYNC.S ;  /* 0x00000000000073c6 */ /* 0x000e360000000000 */
[----:B0-----:R0:W1:Y:S01]  /*0320*/  SYNCS.EXCH.64 URZ, [UR8], UR4 ;  /* 0x00000004083f75b2 */ /* 0x0010620008000100 */
[----:B------:R0:W2:Y:S01]  /*0330*/  SYNCS.EXCH.64 URZ, [UR8+0x28], UR6 ;  /* 0x00002806083f75b2 */ /* 0x0000a20008000100 */
[----:B------:R0:W3:Y:S01]  /*0340*/  SYNCS.EXCH.64 URZ, [UR8+0x8], UR4 ;  /* 0x00000804083f75b2 */ /* 0x0000e20008000100 */
[----:B------:R0:W4:Y:S01]  /*0350*/  SYNCS.EXCH.64 URZ, [UR8+0x30], UR6 ;  /* 0x00003006083f75b2 */ /* 0x0001220008000100 */
[----:B------:R0:W0:Y:S01]  /*0360*/  SYNCS.EXCH.64 URZ, [UR8+0x10], UR4 ;  /* 0x00001004083f75b2 */ /* 0x0000220008000100 */
[----:B------:R0:W0:Y:S01]  /*0370*/  SYNCS.EXCH.64 URZ, [UR8+0x38], UR6 ;  /* 0x00003806083f75b2 */ /* 0x0000220008000100 */
[----:B------:R0:W0:Y:S01]  /*0380*/  SYNCS.EXCH.64 URZ, [UR8+0x18], UR4 ;  /* 0x00001804083f75b2 */ /* 0x0000220008000100 */
[----:B------:R0:W0:Y:S01]  /*0390*/  SYNCS.EXCH.64 URZ, [UR8+0x40], UR6 ;  /* 0x00004006083f75b2 */ /* 0x0000220008000100 */
[----:B------:R0:W0:Y:S01]  /*03a0*/  SYNCS.EXCH.64 URZ, [UR8+0x20], UR4 ;  /* 0x00002004083f75b2 */ /* 0x0000220008000100 */
[----:B------:R0:W0:Y:S01]  /*03b0*/  SYNCS.EXCH.64 URZ, [UR8+0x48], UR6 ;  /* 0x00004806083f75b2 */ /* 0x0000220008000100 */
[----:B------:R-:W-:Y:S01]  /*03c0*/  NOP ;  /* 0x0000000000007918 */ /* 0x000fe20000000000 */
.L_x_2:
[----:B------:R-:W5:Y:S01]  /*03d0*/  S2UR UR13, SR_CTAID.X ;  /* 0x00000000000d79c3 */ /* 0x000f620000002500 */
[----:B------:R-:W-:Y:S01]  /*03e0*/  SHF.R.S32.HI R3, RZ, 0x1f, R4 ;  /* 0x0000001fff037819 */ /* 0x000fe20000011404 */
[----:B------:R5:W1:Y:S01]  /*03f0*/  SHFL.IDX PT, R6, R0, RZ, 0x1f ;  /* 0x00001fff00067589 */ /* 0x000a6200000e0000 */
[----:B0-----:R-:W-:Y:S01]  /*0400*/  ULDC UR4, c[0x0][0x150] ;  /* 0x0000540000047ab9 */ /* 0x001fe20000000800 */
[----:B------:R-:W-:Y:S02]  /*0410*/  ELECT P0, URZ, PT ;  /* 0x00000000003f782f */ /* 0x000fe40003800000 */
[----:B------:R-:W-:Y:S01]  /*0420*/  LEA.HI R3, R3, R4, RZ, 0x7 ;  /* 0x0000000403037211 */ /* 0x000fe200078f38ff */
[----:B------:R-:W-:Y:S01]  /*0430*/  ULDC UR5, c[0x0][0x154] ;  /* 0x0000550000057ab9 */ /* 0x000fe20000000800 */
[----:B------:R-:W-:Y:S01]  /*0440*/  SHF.R.S32.HI R7, RZ, 0x1f, R2 ;  /* 0x0000001fff077819 */ /* 0x000fe20000011402 */
[----:B------:R-:W0:Y:S01]  /*0450*/  S2UR UR10, SR_CTAID.Y ;  /* 0x00000000000a79c3 */ /* 0x000e220000002600 */
[----:B------:R-:W-:Y:S01]  /*0460*/  LOP3.LUT R3, R3, 0xffffff80, RZ, 0xc0, !PT ;  /* 0xffffff8003037812 */ /* 0x000fe200078ec0ff */
[----:B------:R-:W-:Y:S01]  /*0470*/  ULDC UR8, c[0x0][0x144] ;  /* 0x0000510000087ab9 */ /* 0x000fe20000000800 */
[----:B------:R-:W-:Y:S01]  /*0480*/  LEA.HI R7, R7, R2, RZ, 0x2 ;  /* 0x0000000207077211 */ /* 0x000fe200078f10ff */
[----:B------:R-:W-:Y:S01]  /*0490*/  NOP ;  /* 0x0000000000007918 */ /* 0x000fe20000000000 */
[----:B------:R-:W-:Y:S01]  /*04a0*/  NOP ;  /* 0x0000000000007918 */ /* 0x000fe20000000000 */
[----:B------:R-:W-:Y:S01]  /*04b0*/  IMAD.IADD R3, R4, 0x1, -R3 ;  /* 0x0000000104037824 */ /* 0x000fe200078e0a03 */
[----:B------:R-:W-:Y:S01]  /*04c0*/  LOP3.LUT R7, R7, 0x3ffffffc, RZ, 0xc0, !PT ;  /* 0x3ffffffc07077812 */ /* 0x000fe200078ec0ff */
[----:B------:R-:W-:Y:S01]  /*04d0*/  ULDC UR11, c[0x0][0x148] ;  /* 0x00005200000b7ab9 */ /* 0x000fe20000000800 */
[----:B------:R-:W-:-:S02]  /*04e0*/  IMAD.MOV.U32 R19, RZ, RZ, 0x1 ;  /* 0x00000001ff137424 */ /* 0x000fc400078e00ff */
[----:B------:R-:W-:Y:S01]  /*04f0*/  SHF.R.S32.HI R4, RZ, 0x1f, R3 ;  /* 0x0000001fff047819 */ /* 0x000fe20000011403 */
[----:B------:R-:W-:-:S03]  /*0500*/  IMAD.IADD R2, R2, 0x1, -R7 ;  /* 0x0000000102027824 */ /* 0x000fc600078e0a07 */
[----:B------:R-:W-:Y:S02]  /*0510*/  LEA.HI R4, R4, R3, RZ, 0x3 ;  /* 0x0000000304047211 */ /* 0x000fe400078f18ff */
[----:B-----5:R-:W-:Y:S02]  /*0520*/  I2FP.F32.U32 R5, UR13 ;  /* 0x0000000d00057c45 */ /* 0x020fe40008201000 */
[--C-:B------:R-:W-:Y:S02]  /*0530*/  SHF.R.S32.HI R0, RZ, 0x3, R4.reuse ;  /* 0x00000003ff007819 */ /* 0x100fe40000011404 */
[----:B-1----:R-:W-:Y:S01]  /*0540*/  ISETP.NE.OR P0, PT, R6, RZ, !P0 ;  /* 0x000000ff0600720c */ /* 0x002fe20004705670 */
[----:B------:R-:W-:Y:S01]  /*0550*/  FMUL R8, R5, UR4 ;  /* 0x0000000405087c20 */ /* 0x000fe20008400000 */
[----:B------:R-:W-:-:S04]  /*0560*/  SHF.R.S32.HI R5, RZ, 0x1f, R4 ;  /* 0x0000001fff057819 */ /* 0x000fc80000011404 */
[----:B------:R-:W-:Y:S01]  /*0570*/  LEA.HI R5, R5, R0, RZ, 0x2 ;  /* 0x0000000005057211 */ /* 0x000fe200078f10ff */
[----:B------:R-:W1:Y:S03]  /*0580*/  F2I.U32.TRUNC.NTZ R8, R8 ;  /* 0x0000000800087305 */ /* 0x000e66000020f000 */
[----:B------:R-:W-:-:S03]  /*0590*/  LOP3.LUT R5, R5, 0xfffffffc, RZ, 0xc0, !PT ;  /* 0xfffffffc05057812 */ /* 0x000fc600078ec0ff */
[----:B------:R-:W-:Y:S01]  /*05a0*/  VOTEU.ALL UP0, P0 ;  /* 0x00000000003f7886 */ /* 0x000fe20000000000 */
[----:B------:R-:W-:Y:S01]  /*05b0*/  VOTEU.ALL UP1, P0 ;  /* 0x00000000003f7886 */ /* 0x000fe20000020000 */
[----:B------:R-:W-:Y:S01]  /*05c0*/  IMAD.IADD R5, R0, 0x1, -R5 ;  /* 0x0000000100057824 */ /* 0x000fe200078e0a05 */
[----:B0-----:R-:W-:Y:S02]  /*05d0*/  I2FP.F32.U32 R0, UR10 ;  /* 0x0000000a00007c45 */ /* 0x001fe40008201000 */
[----:B------:R-:W0:Y:S01]  /*05e0*/  @!UP0 S2UR UR7, SR_CgaCtaId ;  /* 0x00000000000789c3 */ /* 0x000e220000008800 */
[----:B------:R-:W-:Y:S01]  /*05f0*/  @!UP0 UMOV UR6, 0x400 ;  /* 0x0000040000068882 */ /* 0x000fe20000000000 */
[----:B------:R-:W-:Y:S01]  /*0600*/  LEA R2, R2, R5, 0x2 ;  /* 0x0000000502027211 */ /* 0x000fe200078e10ff */
[----:B------:R-:W-:Y:S01]  /*0610*/  FMUL R4, R0, UR5 ;  /* 0x0000000500047c20 */ /* 0x000fe20008400000 */
[----:B-1----:R-:W-:Y:S02]  /*0620*/  R2UR UR4, R8 ;  /* 0x00000000080472ca */ /* 0x002fe400000e0000 */
[C---:B------:R-:W-:Y:S01]  /*0630*/  LEA.HI R0, R2.reuse, R2, RZ, 0x1 ;  /* 0x0000000202007211 */ /* 0x040fe200078f08ff */
[----:B------:R-:W-:-:S02]  /*0640*/  IMAD.SHL.U32 R155, R2, 0x4, RZ ;  /* 0x00000004029b7824 */ /* 0x000fc400078e00ff */
[----:B------:R-:W1:Y:S01]  /*0650*/  F2I.U32.TRUNC.NTZ R4, R4 ;  /* 0x0000000400047305 */ /* 0x000e62000020f000 */
[----:B------:R-:W-:Y:S02]  /*0660*/  LOP3.LUT R5, R0, 0xfffffffe, RZ, 0xc0, !PT ;  /* 0xfffffffe00057812 */ /* 0x000fe400078ec0ff */
[----:B------:R-:W-:-:S03]  /*0670*/  LOP3.LUT R155, R2, 0xc, R155, 0x78, !PT ;  /* 0x0000000c029b7812 */ /* 0x000fc600078e789b */
[----:B------:R-:W-:Y:S02]  /*0680*/  IMAD.IADD R5, R2, 0x1, -R5 ;  /* 0x0000000102057824 */ /* 0x000fe400078e0a05 */
[----:B------:R-:W-:-:S04]  /*0690*/  UIADD3 UR4, -UR4, URZ, URZ ;  /* 0x0000003f04047290 */ /* 0x000fc8000fffe13f */
[----:B------:R-:W-:Y:S01]  /*06a0*/  UIMAD UR8, UR8, UR4, UR13 ;  /* 0x00000004080872a4 */ /* 0x000fe2000f8e020d */
[----:B-1----:R-:W-:Y:S02]  /*06b0*/  R2UR UR12, R4 ;  /* 0x00000000040c72ca */ /* 0x002fe400000e0000 */
[----:B------:R-:W-:Y:S01]  /*06c0*/  UMOV UR4, 0x20 ;  /* 0x0000002000047882 */ /* 0x000fe20000000000 */
[----:B------:R-:W1:Y:S02]  /*06d0*/  LDC R4, c[0x0][0x140] ;  /* 0x00005000ff047b82 */ /* 0x000e640000000800 */
[----:B------:R-:W-:Y:S01]  /*06e0*/  ISETP.NE.AND P3, PT, R5, UR8, PT ;  /* 0x0000000805007c0c */ /* 0x000fe2000bf65270 */
[----:B------:R-:W-:-:S04]  /*06f0*/  @!UP0 UIADD3 UR4, -UR4, 0x100000, URZ ;  /* 0x0010000004048890 */ /* 0x000fc8000fffe13f */
[----:B------:R-:W-:Y:S02]  /*0700*/  @!UP0 USHF.L.U32 UR5, UR4, 0xb, URZ ;  /* 0x0000000b04058899 */ /* 0x000fe4000800063f */
[----:B------:R-:W-:Y:S02]  /*0710*/  @!UP0 USHF.L.U32 UR4, UR4, 0x1, URZ ;  /* 0x0000000104048899 */ /* 0x000fe4000800063f */
[----:B0-----:R-:W-:Y:S01]  /*0720*/  @!UP0 ULEA UR6, UR7, UR6, 0x18 ;  /* 0x0000000607068291 */ /* 0x001fe2000f8ec03f */
[----:B------:R-:W-:Y:S01]  /*0730*/  VOTEU.ALL UP0, P0 ;  /* 0x00000000003f7886 */ /* 0x000fe20000000000 */
[----:B------:R-:W-:Y:S01]  /*0740*/  LOP3.LUT P0, RZ, R3, 0x7, RZ, 0xc0, !PT ;  /* 0x0000000703ff7812 */ /* 0x000fe2000780c0ff */
[----:B------:R-:W-:-:S03]  /*0750*/  UIADD3 UR12, -UR12, URZ, URZ ;  /* 0x0000003f0c0c7290 */ /* 0x000fc6000fffe13f */
[C---:B------:R-:W-:Y:S02]  /*0760*/  ISETP.LT.U32.AND P0, PT, R155.reuse, 0x2, !P0 ;  /* 0x000000029b00780c */ /* 0x040fe40004701070 */
[----:B------:R-:W-:Y:S01]  /*0770*/  @P3 LEA.HI R0, R155, R155, RZ, 0x1 ;  /* 0x0000009b9b003211 */ /* 0x000fe200078f08ff */
[----:B------:R-:W0:Y:S03]  /*0780*/  FENCE.VIEW.ASYNC.S ;  /* 0x00000000000073c6 */ /* 0x000e260000000000 */
[----:B0-----:R-:W0:Y:S01]  /*0790*/  @!UP0 SYNCS.EXCH.64 URZ, [UR6+0x60], UR4 ;  /* 0x00006004063f85b2 */ /* 0x001e220008000100 */
[----:B------:R-:W-:Y:S02]  /*07a0*/  @P3 SHF.R.S32.HI R0, RZ, 0x1, R0 ;  /* 0x00000001ff003819 */ /* 0x000fe40000011400 */
[----:B-1----:R-:W-:Y:S01]  /*07b0*/  ISETP.EQ.U32.AND P2, PT, R4, 0x1, PT ;  /* 0x000000010400780c */ /* 0x002fe20003f42070 */
[----:B------:R1:W0:Y:S01]  /*07c0*/  @!UP1 SYNCS.EXCH.64 URZ, [UR6+0x68], UR4 ;  /* 0x00006804063f95b2 */ /* 0x0002220008000100 */
[----:B------:R-:W-:Y:S01]  /*07d0*/  NOP ;  /* 0x0000000000007918 */ /* 0x000fe20000000000 */
[----:B-1----:R-:W-:-:S06]  /*07e0*/  UIMAD UR4, UR11, UR12, UR10 ;  /* 0x0000000c0b0472a4 */ /* 0x002fcc000f8e020a */
[----:B------:R-:W-:Y:S02]  /*07f0*/  @P3 ISETP.NE.AND P4, PT, R0, UR4, PT ;  /* 0x0000000400003c0c */ /* 0x000fe4000bf85270 */
[----:B------:R-:W-:Y:S02]  /*0800*/  SEL R0, RZ, 0x1, !P0 ;  /* 0x00000001ff007807 */ /* 0x000fe40004000000 */
[----:B------:R-:W-:-:S04]  /*0810*/  @P3 SEL R19, RZ, 0x1, P4 ;  /* 0x00000001ff133807 */ /* 0x000fc80002000000 */
[----:B------:R-:W-:Y:S01]  /*0820*/  LOP3.LUT R19, R19, R0, RZ, 0xc0, !PT ;  /* 0x0000000013137212 */ /* 0x000fe200078ec0ff */
[----:B------:R-:W-:Y:S06]  /*0830*/  @!P2 BRA `(.L_x_3) ;  /* 0x000000000008a947 */ /* 0x000fec0003800000 */
[----:B0-234-:R-:W-:Y:S01]  /*0840*/  UCGABAR_ARV ;  /* 0x00000000000079c7 */ /* 0x01dfe20008000000 */
[----:B------:R-:W-:Y:S05]  /*0850*/  BRA `(.L_x_4) ;  /* 0x0000000000047947 */ /* 0x000fea0003800000 */
.L_x_3:
[----:B0-234-:R-:W-:Y:S01]  /*0860*/  NOP ;  /* 0x0000000000007918 */ /* 0x01dfe20000000000 */
.L_x_4:
[----:B------:R-:W-:Y:S01]  /*0870*/  ULDC UR4, c[0x0][0x65c] ;  /* 0x0001970000047ab9 */ /* 0x000fe20000000800 */
[----:B------:R-:W-:Y:S01]  /*0880*/  UMOV UR5, URZ ;  /* 0x0000003f00057c82 */ /* 0x000fe20008000000 */
[----:B------:R-:W-:-:S03]  /*0890*/  UISETP.NE.AND UP0, UPT, UR4, 0x1, UPT ;  /* 0x000000010400788c */ /* 0x000fc6000bf05270 */
[----:B------:R-:W-:Y:S01]  /*08a0*/  UMOV UR4, UR13 ;  /* 0x0000000d00047c82 */ /* 0x000fe20008000000 */
[----:B------:R-:W-:Y:S02]  /*08b0*/  UP2UR UR46, UPR, URZ, 0x1 ;  /* 0x000000013f2e7883 */ /* 0x000fe40008000000 */
[----:B------:R-:W-:Y:S02]  /*08c0*/  PLOP3.LUT P0, PT, PT, PT, UP0, 0x80, 0x0 ;  /* 0x000000000000781c */ /* 0x000fe40003f0f008 */
[----:B------:R-:W-:Y:S02]  /*08d0*/  PLOP3.LUT P3, PT, PT, PT, UP0, 0x80, 0x0 ;  /* 0x000000000000781c */ /* 0x000fe40003f6f008 */
[----:B------:R-:W-:Y:S01]  /*08e0*/  PLOP3.LUT P5, PT, PT, PT, UP0, 0x80, 0x0 ;  /* 0x000000000000781c */ /* 0x000fe20003faf008 */
[----:B------:R-:W-:Y:S01]  /*08f0*/  @UP0 ULDC UR14, c[0x0][0x10] ;  /* 0x00000400000e0ab9 */ /* 0x000fe20000000800 */
[----:B------:R-:W-:Y:S01]  /*0900*/  @UP0 UMOV UR6, UR10 ;  /* 0x0000000a00060c82 */ /* 0x000fe20008000000 */
[----:B------:R-:W-:Y:S01]  /*0910*/  @UP0 UMOV UR7, URZ ;  /* 0x0000003f00070c82 */ /* 0x000fe20008000000 */
[----:B------:R-:W-:Y:S01]  /*0920*/  PLOP3.LUT P4, PT, PT, PT, UP0, 0x80, 0x0 ;  /* 0x000000000000781c */ /* 0x000fe20003f8f008 */
[----:B------:R-:W-:-:S03]  /*0930*/  @UP0 UIMAD.WIDE.U32 UR14, UR13, UR14, UR6 ;  /* 0x0000000e0d0e02a5 */ /* 0x000fc6000f8e0006 */
[----:B------:R-:W-:Y:S01]  /*0940*/  @!UP0 ULDC UR7, c[0x0][0xc] ;  /* 0x0000030000078ab9 */ /* 0x000fe20000000800 */
[----:B------:R-:W-:Y:S01]  /*0950*/  @UP0 UMOV UR6, URZ ;  /* 0x0000003f00060c82 */ /* 0x000fe20008000000 */
[----:B------:R-:W-:Y:S01]  /*0960*/  @!UP0 UIMAD.WIDE.U32 UR4, UR10, UR7, UR4 ;  /* 0x000000070a0482a5 */ /* 0x000fe2000f8e0004 */
[----:B------:R-:W-:Y:S01]  /*0970*/  IMAD.U32 R2, RZ, RZ, UR14 ;  /* 0x0000000eff027e24 */ /* 0x000fe2000f8e00ff */
[----:B------:R-:W-:Y:S02]  /*0980*/  @UP0 UIADD3 UR6, UR15, UR6, URZ ;  /* 0x000000060f060290 */ /* 0x000fe4000fffe03f */
[----:B------:R-:W-:Y:S01]  /*0990*/  MOV R3, UR15 ;  /* 0x0000000f00037c02 */ /* 0x000fe20008000f00 */
[----:B------:R-:W-:Y:S01]  /*09a0*/  @P0 IMAD.MOV.U32 R7, RZ, RZ, R2 ;  /* 0x000000ffff070224 */ /* 0x000fe200078e0002 */
[----:B------:R-:W-:Y:S01]  /*09b0*/  MOV R4, UR4 ;  /* 0x0000000400047c02 */ /* 0x000fe20008000f00 */
[----:B------:R-:W-:Y:S02]  /*09c0*/  IMAD.U32 R5, RZ, RZ, UR5 ;  /* 0x00000005ff057e24 */ /* 0x000fe4000f8e00ff */
[----:B------:R-:W-:-:S02]  /*09d0*/  IMAD.U32 R2, RZ, RZ, UR4 ;  /* 0x00000004ff027e24 */ /* 0x000fc4000f8e00ff */
[----:B------:R-:W-:Y:S02]  /*09e0*/  @P3 IMAD.U32 R6, RZ, RZ, UR6 ;  /* 0x00000006ff063e24 */ /* 0x000fe4000f8e00ff */
[----:B------:R-:W-:Y:S02]  /*09f0*/  @!P5 IMAD.MOV.U32 R6, RZ, RZ, R5 ;  /* 0x000000ffff06d224 */ /* 0x000fe400078e0005 */
[----:B------:R-:W-:Y:S02]  /*0a00*/  @!P4 IMAD.MOV.U32 R7, RZ, RZ, R2 ;  /* 0x000000ffff07c224 */ /* 0x000fe400078e0002 */
[----:B------:R-:W-:Y:S01]  /*0a10*/  IMAD.U32 R3, RZ, RZ, UR5 ;  /* 0x00000005ff037e24 */ /* 0x000fe2000f8e00ff */
[----:B------:R0:W-:Y:S04]  /*0a20*/  STL [R1+0x200], R6 ;  /* 0x0002000601007387 */ /* 0x0001e80000100800 */
[----:B------:R0:W-:Y:S01]  /*0a30*/  STL [R1+0x204], R7 ;  /* 0x0002040701007387 */ /* 0x0001e20000100800 */
[----:B------:R-:W-:Y:S05]  /*0a40*/  @!P2 BRA `(.L_x_5) ;  /* 0x00000000000ca947 */ /* 0x000fea0003800000 */
[----:B------:R-:W-:Y:S01]  /*0a50*/  UCGABAR_WAIT ;  /* 0x0000000000007dc7 */ /* 0x000fe20008000000 */
[----:B------:R-:W-:Y:S01]  /*0a60*/  CCTL.IVALL ;  /* 0x00000000ff00798f */ /* 0x000fe20002000000 */
[----:B------:R-:W-:Y:S05]  /*0a70*/  BRA `(.L_x_6) ;  /* 0x0000000000047947 */ /* 0x000fea0003800000 */
.L_x_5:
[----:B------:R-:W-:Y:S06]  /*0a80*/  BAR.SYNC.DEFER_BLOCKING 0x0 ;  /* 0x0000000000007b1d */ /* 0x000fec0000010000 */
.L_x_6:
[----:B------:R-:W-:Y:S05]  /*0a90*/  @!P1 BRA `(.L_x_7) ;  /* 0x0000012000c49947 */ /* 0x000fea0003800000 */
[----:B------:R-:W-:-:S06]  /*0aa0*/  UISETP.GT.U32.AND UP0, UPT, UR16, 0x1, UPT ;  /* 0x000000011000788c */ /* 0x000fcc000bf04070 */
[----:B------:R-:W-:-:S13]  /*0ab0*/  PLOP3.LUT P0, PT, PT, PT, UP0, 0x80, 0x0 ;  /* 0x000000000000781c */ /* 0x000fda0003f0f008 */
[----:B------:R-:W-:Y:S05]  /*0ac0*/  @P0 EXIT ;  /* 0x000000000000094d */ /* 0x000fea0003800000 */
[----:B------:R-:W-:Y:S01]  /*0ad0*/  ULDC.64 UR4, c[0x0][0x650] ;  /* 0x0001940000047ab9 */ /* 0x000fe20000000a00 */
[----:B------:R-:W-:Y:S01]  /*0ae0*/  UMOV UR41, 0xffffffff ;  /* 0xffffffff00297882 */ /* 0x000fe20000000000 */
[----:B------:R-:W-:Y:S01]  /*0af0*/  ISETP.GE.U32.AND P0, PT, R7, UR4, PT ;  /* 0x0000000407007c0c */ /* 0x000fe2000bf06070 */
[----:B------:R-:W-:Y:S01]  /*0b00*/  UMOV UR42, 0xffffffff ;  /* 0xffffffff002a7882 */ /* 0x000fe20000000000 */
[----:B------:R-:W-:Y:S01]  /*0b10*/  UMOV UR43, 0xffffffff ;  /* 0xffffffff002b7882 */ /* 0x000fe20000000000 */
[----:B------:R-:W-:Y:S02]  /*0b20*/  PRMT R0, RZ, 0x7610, R0 ;  /* 0x00007610ff007816 */ /* 0x000fe40000000000 */
[----:B------:R-:W-:-:S13]  /*0b30*/  ISETP.GE.U32.AND.EX P0, PT, R6, UR5, PT, P0 ;  /* 0x0000000506007c0c */ /* 0x000fda000bf06100 */
[----:B------:R-:W-:Y:S05]  /*0b40*/  @P0 BRA `(.L_x_8) ;  /* 0x0000000400480947 */ /* 0x000fea0003800000 */
[----:B------:R-:W-:Y:S01]  /*0b50*/  ULDC.64 UR16, c[0x0][0x628] ;  /* 0x00018a0000107ab9 */ /* 0x000fe20000000a00 */
[C---:B------:R-:W-:Y:S01]  /*0b60*/  R2UR UR19, R7.reuse ;  /* 0x00000000071372ca */ /* 0x040fe200000e0000 */
[----:B------:R-:W-:Y:S01]  /*0b70*/  ULDC UR18, c[0x0][0x630] ;  /* 0x00018c0000127ab9 */ /* 0x000fe20000000800 */
[----:B------:R-:W-:Y:S02]  /*0b80*/  ISETP.NE.U32.AND P0, PT, RZ, UR16, PT ;  /* 0x00000010ff007c0c */ /* 0x000fe4000bf05070 */
[----:B------:R-:W-:Y:S02]  /*0b90*/  R2UR UR4, R7 ;  /* 0x00000000070472ca */ /* 0x000fe400000e0000 */
[----:B------:R-:W-:Y:S02]  /*0ba0*/  ISETP.NE.AND.EX P0, PT, RZ, UR17, PT, P0 ;  /* 0x00000011ff007c0c */ /* 0x000fe4000bf05300 */
[----:B------:R-:W-:-:S11]  /*0bb0*/  R2UR UR5, R6 ;  /* 0x00000000060572ca */ /* 0x000fd600000e0000 */
[----:B------:R-:W-:Y:S05]  /*0bc0*/  @!P0 BRA `(.L_x_9) ;  /* 0x0000000000308947 */ /* 0x000fea0003800000 */
[----:B------:R-:W-:Y:S01]  /*0bd0*/  R2UR UR4, R7 ;  /* 0x00000000070472ca */ /* 0x000fe200000e0000 */
[----:B------:R-:W-:Y:S01]  /*0be0*/  ULDC UR9, c[0x0][0x634] ;  /* 0x00018d0000097ab9 */ /* 0x000fe20000000800 */
[----:B------:R-:W-:-:S11]  /*0bf0*/  R2UR UR13, R6 ;  /* 0x00000000060d72ca */ /* 0x000fd600000e0000 */
[----:B------:R-:W-:-:S04]  /*0c00*/  UIADD3 UR9, UP0, UR4, UR9, URZ ;  /* 0x0000000904097290 */ /* 0x000fc8000ff1e03f */
[----:B------:R-:W-:-:S04]  /*0c10*/  UIADD3.X UR13, URZ, UR13, URZ, UP0, !UPT ;  /* 0x0000000d3f0d7290 */ /* 0x000fc800087fe43f */
[----:B------:R-:W-:-:S04]  /*0c20*/  UIMAD.WIDE.U32 UR4, UR13, UR16, URZ ;  /* 0x000000100d0472a5 */ /* 0x000fc8000f8e003f */
[----:B------:R-:W-:Y:S02]  /*0c30*/  UIMAD.WIDE.U32 UR6, UP0, UR9, UR17, UR4 ;  /* 0x00000011090672a5 */ /* 0x000fe4000f800004 */
[----:B------:R-:W-:Y:S02]  /*0c40*/  UIMAD.WIDE.U32 UR4, UR9, UR16, URZ ;  /* 0x00000010090472a5 */ /* 0x000fe4000f8e003f */
[----:B------:R-:W-:Y:S02]  /*0c50*/  UIADD3.X UR15, URZ, URZ, URZ, UP0, !UPT ;  /* 0x0000003f3f0f7290 */ /* 0x000fe400087fe43f */
[----:B------:R-:W-:Y:S01]  /*0c60*/  UIADD3 URZ, UP0, UR5, UR6, URZ ;  /* 0x00000006053f7290 */ /* 0x000fe2000ff1e03f */
[----:B------:R-:W-:-:S03]  /*0c70*/  UMOV UR14, UR7 ;  /* 0x00000007000e7c82 */ /* 0x000fc60008000000 */
[----:B------:R-:W-:-:S12]  /*0c80*/  UIMAD.WIDE.U32.X UR4, UR13, UR17, UR14, UP0 ;  /* 0x000000110d0472a5 */ /* 0x000fd800080e040e */
.L_x_9:
[----:B------:R-:W-:Y:S01]  /*0c90*/  USHF.R.U64 UR43, UR4, UR18, UR5 ;  /* 0x00000012042b7299 */ /* 0x000fe20008001205 */
[----:B------:R-:W-:Y:S01]  /*0ca0*/  R2UR UR7, R6 ;  /* 0x00000000060772ca */ /* 0x000fe200000e0000 */
[----:B------:R-:W-:Y:S02]  /*0cb0*/  USHF.R.U32.HI UR4, URZ, UR18, UR5 ;  /* 0x000000123f047299 */ /* 0x000fe40008011605 */
[----:B------:R-:W-:Y:S01]  /*0cc0*/  UIADD3 UR5, UP0, URZ, -UR43, URZ ;  /* 0x8000002b3f057290 */ /* 0x000fe2000ff1e03f */
[----:B------:R-:W-:Y:S01]  /*0cd0*/  ULDC.64 UR14, c[0x0][0x620] ;  /* 0x00018800000e7ab9 */ /* 0x000fe20000000a00 */
[----:B------:R-:W-:Y:S02]  /*0ce0*/  UMOV UR6, UR19 ;  /* 0x0000001300067c82 */ /* 0x000fe40008000000 */
[----:B------:R-:W-:Y:S01]  /*0cf0*/  UIADD3.X UR4, URZ, ~UR4, URZ, UP0, !UPT ;  /* 0x800000043f047290 */ /* 0x000fe200087fe43f */
[----:B------:R-:W-:Y:S01]  /*0d00*/  ULDC UR9, c[0x0][0x618] ;  /* 0x0001860000097ab9 */ /* 0x000fe20000000800 */
[----:B------:R-:W-:-:S02]  /*0d10*/  UIMAD UR12, UR11, UR12, UR10 ;  /* 0x0000000c0b0c72a4 */ /* 0x000fc4000f8e020a */
[----:B------:R-:W-:Y:S02]  /*0d20*/  UIMAD UR4, UR4, UR14, URZ ;  /* 0x0000000e040472a4 */ /* 0x000fe4000f8e023f */
[----:B------:R-:W-:Y:S02]  /*0d30*/  UIMAD.WIDE.U32 UR6, UR5, UR14, UR6 ;  /* 0x0000000e050672a5 */ /* 0x000fe4000f8e0006 */
[----:B------:R-:W-:Y:S01]  /*0d40*/  UIMAD UR4, UR5, UR15, UR4 ;  /* 0x0000000f050472a4 */ /* 0x000fe2000f8e0204 */
[----:B------:R-:W-:Y:S01]  /*0d50*/  ULDC UR10, c[0x0][0x608] ;  /* 0x00018200000a7ab9 */ /* 0x000fe20000000800 */
[----:B------:R-:W-:Y:S02]  /*0d60*/  ULDC UR18, c[0x0][0x658] ;  /* 0x0001960000127ab9 */ /* 0x000fe40000000800 */
[----:B------:R-:W-:Y:S01]  /*0d70*/  UIADD3 UR7, UR7, UR4, URZ ;  /* 0x0000000407077290 */ /* 0x000fe2000fffe03f */
[----:B------:R-:W-:Y:S02]  /*0d80*/  UMOV UR11, 0xffffffff ;  /* 0xffffffff000b7882 */ /* 0x000fe40000000000 */
[----:B------:R-:W-:Y:S01]  /*0d90*/  ULDC.64 UR4, c[0x0][0x640] ;  /* 0x0001900000047ab9 */ /* 0x000fe20000000a00 */
[----:B------:R-:W-:Y:S01]  /*0da0*/  USHF.R.U64 UR16, UR6, UR9, UR7 ;  /* 0x0000000906107299 */ /* 0x000fe20008001207 */
[----:B------:R-:W-:Y:S01]  /*0db0*/  ISETP.NE.U32.AND P0, PT, RZ, UR4, PT ;  /* 0x00000004ff007c0c */ /* 0x000fe2000bf05070 */
[----:B------:R-:W-:-:S02]  /*0dc0*/  USHF.R.U32.HI UR7, URZ, UR9, UR7 ;  /* 0x000000093f077299 */ /* 0x000fc40008011607 */
[----:B------:R-:W-:Y:S01]  /*0dd0*/  USHF.L.U32 UR6, UR11, UR18, URZ ;  /* 0x000000120b067299 */ /* 0x000fe2000800063f */
[----:B------:R-:W-:Y:S01]  /*0de0*/  ISETP.NE.AND.EX P0, PT, RZ, UR5, PT, P0 ;  /* 0x00000005ff007c0c */ /* 0x000fe2000bf05300 */
[----:B------:R-:W-:Y:S02]  /*0df0*/  USHF.R.U64 UR22, UR16, UR10, UR7 ;  /* 0x0000000a10167299 */ /* 0x000fe40008001207 */
[----:B------:R-:W-:Y:S02]  /*0e00*/  USHF.R.U32.HI UR7, URZ, UR10, UR7 ;  /* 0x0000000a3f077299 */ /* 0x000fe40008011607 */
[----:B------:R-:W-:Y:S02]  /*0e10*/  UISETP.NE.AND UP1, UPT, UR46, URZ, UPT ;  /* 0x0000003f2e00728c */ /* 0x000fe4000bf25270 */
[----:B------:R-:W-:Y:S01]  /*0e20*/  USHF.R.U64 UR23, UR22, UR18, UR7 ;  /* 0x0000001216177299 */ /* 0x000fe20008001207 */
[----:B------:R-:W-:Y:S01]  /*0e30*/  ULDC UR17, c[0x0][0x600] ;  /* 0x0001800000117ab9 */ /* 0x000fe20000000800 */
[----:B------:R-:W-:-:S02]  /*0e40*/  ULOP3.LUT UR13, URZ, UR6, URZ, 0x33, !UPT ;  /* 0x000000063f0d7292 */ /* 0x000fc4000f8e333f */
[----:B------:R-:W-:Y:S02]  /*0e50*/  UIADD3 UR15, UR17, -0x1, URZ ;  /* 0xffffffff110f7890 */ /* 0x000fe4000fffe03f */
[----:B------:R-:W-:Y:S02]  /*0e60*/  USEL UR12, UR8, UR12, !UP1 ;  /* 0x0000000c080c7287 */ /* 0x000fe4000c800000 */
[----:B------:R-:W-:Y:S01]  /*0e70*/  USHF.R.U32.HI UR7, URZ, UR18, UR7 ;  /* 0x000000123f077299 */ /* 0x000fe20008011607 */
[----:B------:R-:W-:Y:S01]  /*0e80*/  ULDC UR19, c[0x0][0x648] ;  /* 0x0001920000137ab9 */ /* 0x000fe20000000800 */
[----:B------:R-:W-:Y:S01]  /*0e90*/  ULDC UR20, c[0x0][0x638] ;  /* 0x00018e0000147ab9 */ /* 0x000fe20000000800 */
[----:B------:R-:W-:Y:S01]  /*0ea0*/  UMOV UR21, 0x1 ;  /* 0x0000000100157882 */ /* 0x000fe20000000000 */
[----:B------:R-:W-:Y:S01]  /*0eb0*/  UMOV UR6, UR23 ;  /* 0x0000001700067c82 */ /* 0x000fe20008000000 */
[----:B------:R-:W-:Y:S07]  /*0ec0*/  @!P0 BRA `(.L_x_10) ;  /* 0x0000000000308947 */ /* 0x000fee0003800000 */
[----:B------:R-:W-:Y:S02]  /*0ed0*/  ULDC UR10, c[0x0][0x64c] ;  /* 0x00019300000a7ab9 */ /* 0x000fe40000000800 */
        /* <DEDUP_REMOVED lines=8> */
[----:B------:R-:W-:-:S07]  /*0f60*/  UIMAD.WIDE.U32.X UR4, UR14, UR5, UR10, UP0 ;  /* 0x000000050e0472a5 */ /* 0x000fce00080e040a */
[----:B------:R-:W-:Y:S01]  /*0f70*/  UMOV UR6, UR4 ;  /* 0x0000000400067c82 */ /* 0x000fe20008000000 */
[----:B------:R-:W-:-:S05]  /*0f80*/  UMOV UR7, UR5 ;  /* 0x0000000500077c82 */ /* 0x000fca0008000000 */
.L_x_10:
[----:B------:R-:W-:Y:S01]  /*0f90*/  USHF.R.U64 UR5, UR6, UR19, UR7 ;  /* 0x0000001306057299 */ /* 0x000fe20008001207 */
[----:B------:R-:W-:Y:S01]  /*0fa0*/  IMAD.MOV.U32 R0, RZ, RZ, 0x1 ;  /* 0x00000001ff007424 */ /* 0x000fe200078e00ff */
[----:B------:R-:W-:Y:S02]  /*0fb0*/  USHF.L.U32 UR4, UR21, UR18, URZ ;  /* 0x0000001215047299 */ /* 0x000fe4000800063f */
[----:B------:R-:W-:Y:S02]  /*0fc0*/  ULOP3.LUT UR13, UR22, UR13, URZ, 0xc0, !UPT ;  /* 0x0000000d160d7292 */ /* 0x000fe4000f8ec03f */
[----:B------:R-:W-:Y:S02]  /*0fd0*/  UIADD3 UR6, -UR5, URZ, URZ ;  /* 0x0000003f05067290 */ /* 0x000fe4000fffe13f */
[----:B------:R-:W-:Y:S02]  /*0fe0*/  UIMAD UR13, UR4, UR5, UR13 ;  /* 0x00000005040d72a4 */ /* 0x000fe4000f8e020d */
[----:B------:R-:W-:-:S02]  /*0ff0*/  ULOP3.LUT UR15, UR16, UR15, URZ, 0xc0, !UPT ;  /* 0x0000000f100f7292 */ /* 0x000fc4000f8ec03f */
[----:B------:R-:W-:Y:S01]  /*1000*/  UIMAD UR4, UR6, UR20, UR23 ;  /* 0x00000014060472a4 */ /* 0x000fe2000f8e0217 */
[----:B------:R-:W-:Y:S01]  /*1010*/  ULDC UR5, c[0x0][0x610] ;  /* 0x0001840000057ab9 */ /* 0x000fe20000000800 */
[----:B------:R-:W-:Y:S02]  /*1020*/  UISETP.NE.AND UP0, UPT, UR46, URZ, UPT ;  /* 0x0000003f2e00728c */ /* 0x000fe4000bf05270 */
[----:B------:R-:W-:Y:S02]  /*1030*/  UIMAD UR12, UR13, UR5, UR12 ;  /* 0x000000050d0c72a4 */ /* 0x000fe4000f8e020c */
[----:B------:R-:W-:-:S04]  /*1040*/  UIMAD UR4, UR4, UR17, UR15 ;  /* 0x00000011040472a4 */ /* 0x000fc8000f8e020f */
[----:B------:R-:W-:Y:S02]  /*1050*/  USEL UR42, UR4, UR12, !UP0 ;  /* 0x0000000c042a7287 */ /* 0x000fe4000c000000 */
[----:B------:R-:W-:-:S12]  /*1060*/  USEL UR41, UR12, UR4, !UP0 ;  /* 0x000000040c297287 */ /* 0x000fd8000c000000 */
.L_x_8:
[----:B------:R-:W-:-:S08]  /*1070*/  NOP ;  /* 0x0000000000007918 */ /* 0x000fd00000000000 */
[----:B------:R-:W1:Y:S02]  /*1080*/  USETMAXREG.TRY_ALLOC.CTAPOOL UP0, 0xf0 ;  /* 0x000000f0000079c8 */ /* 0x000e640008000600 */
[----:B-1----:R-:W-:-:S13]  /*1090*/  PLOP3.LUT P0, PT, PT, PT, UP0, 0x80, 0x0 ;  /* 0x000000000000781c */ /* 0x002fda0003f0f008 */
[----:B------:R-:W-:Y:S05]  /*10a0*/  @!P0 BRA `(.L_x_8) ;  /* 0xfffffffc00f08947 */ /* 0x000fea000383ffff */
[----:B------:R-:W-:Y:S01]  /*10b0*/  ULDC.64 UR4, c[0x0][0x598] ;  /* 0x0001660000047ab9 */ /* 0x000fe20000000a00 */
[----:B------:R-:W-:Y:S01]  /*10c0*/  ULDC.64 UR36, c[0x0][0x208] ;  /* 0x0000820000247ab9 */ /* 0x000fe20000000a00 */
[----:B------:R-:W-:-:S04]  /*10d0*/  ISETP.NE.U32.AND P0, PT, RZ, UR4, PT ;  /* 0x00000004ff007c0c */ /* 0x000fc8000bf05070 */
[----:B------:R-:W-:-:S13]  /*10e0*/  ISETP.NE.AND.EX P0, PT, RZ, UR5, PT, P0 ;  /* 0x00000005ff007c0c */ /* 0x000fda000bf05300 */
[----:B------:R-:W-:Y:S05]  /*10f0*/  @!P0 BRA `(.L_x_11) ;  /* 0x00000000001c8947 */ /* 0x000fea0003800000 */
[----:B------:R-:W1:Y:S02]  /*1100*/  LDC.64 R2, c[0x0][0x598] ;  /* 0x00016600ff027b82 */ /* 0x000e640000000a00 */
[----:B-1----:R-:W2:Y:S02]  /*1110*/  LDG.E.64 R2, desc[UR36][R2.64] ;  /* 0x0000002402027981 */ /* 0x002ea4000c1e1b00 */
[----:B--2---:R-:W-:-:S04]  /*1120*/  ISETP.NE.U32.AND P0, PT, R2, RZ, PT ;  /* 0x000000ff0200720c */ /* 0x004fc80003f05070 */
[----:B------:R-:W-:-:S13]  /*1130*/  ISETP.NE.AND.EX P0, PT, R3, RZ, PT, P0 ;  /* 0x000000ff0300720c */ /* 0x000fda0003f05300 */
[----:B------:R-:W-:Y:S05]  /*1140*/  @!P0 BRA `(.L_x_11) ;  /* 0x0000000000088947 */ /* 0x000fea0003800000 */
[----:B------:R1:W5:Y:S01]  /*1150*/  LD.E R17, desc[UR36][R2.64] ;  /* 0x0000002402117980 */ /* 0x000362000c101900 */
[----:B------:R-:W-:Y:S05]  /*1160*/  BRA `(.L_x_12) ;  /* 0x0000000000247947 */ /* 0x000fea0003800000 */
.L_x_11:
[----:B------:R-:W-:Y:S02]  /*1170*/  ULDC.64 UR4, c[0x0][0x588] ;  /* 0x0001620000047ab9 */ /* 0x000fe40000000a00 */
[----:B------:R-:W-:-:S04]  /*1180*/  ISETP.NE.U32.AND P0, PT, RZ, UR4, PT ;  /* 0x00000004ff007c0c */ /* 0x000fc8000bf05070 */
[----:B------:R-:W-:-:S13]  /*1190*/  ISETP.NE.AND.EX P0, PT, RZ, UR5, PT, P0 ;  /* 0x00000005ff007c0c */ /* 0x000fda000bf05300 */
[----:B------:R-:W-:Y:S05]  /*11a0*/  @!P0 BRA `(.L_x_13) ;  /* 0x00000000000c8947 */ /* 0x000fea0003800000 */
[----:B------:R-:W1:Y:S02]  /*11b0*/  LDC.64 R2, c[0x0][0x588] ;  /* 0x00016200ff027b82 */ /* 0x000e640000000a00 */
[----:B-1----:R2:W5:Y:S01]  /*11c0*/  LDG.E R17, desc[UR36][R2.64] ;  /* 0x0000002402117981 */ /* 0x002562000c1e1900 */
[----:B------:R-:W-:Y:S05]  /*11d0*/  BRA `(.L_x_12) ;  /* 0x0000000000087947 */ /* 0x000fea0003800000 */
.L_x_13:
[----:B------:R-:W-:Y:S02]  /*11e0*/  ULDC UR4, c[0x0][0x580] ;  /* 0x0001600000047ab9 */ /* 0x000fe40000000800 */
[----:B------:R-:W-:-:S07]  /*11f0*/  MOV R17, UR4 ;  /* 0x0000000400117c02 */ /* 0x000fce0008000f00 */
.L_x_12:
[----:B------:R-:W-:Y:S02]  /*1200*/  ULDC.64 UR4, c[0x0][0x5a0] ;  /* 0x0001680000047ab9 */ /* 0x000fe40000000a00 */
[----:B------:R-:W-:-:S04]  /*1210*/  ISETP.NE.U32.AND P0, PT, RZ, UR4, PT ;  /* 0x00000004ff007c0c */ /* 0x000fc8000bf05070 */
[----:B------:R-:W-:-:S13]  /*1220*/  ISETP.NE.AND.EX P0, PT, RZ, UR5, PT, P0 ;  /* 0x00000005ff007c0c */ /* 0x000fda000bf05300 */
[----:B------:R-:W-:Y:S05]  /*1230*/  @!P0 BRA `(.L_x_14) ;  /* 0x00000000001c8947 */ /* 0x000fea0003800000 */
[----:B-12---:R-:W1:Y:S02]  /*1240*/  LDC.64 R2, c[0x0][0x5a0] ;  /* 0x00016800ff027b82 */ /* 0x006e640000000a00 */
[----:B-1----:R-:W2:Y:S02]  /*1250*/  LDG.E.64 R2, desc[UR36][R2.64] ;  /* 0x0000002402027981 */ /* 0x002ea4000c1e1b00 */
[----:B--2---:R-:W-:-:S04]  /*1260*/  ISETP.NE.U32.AND P0, PT, R2, RZ, PT ;  /* 0x000000ff0200720c */ /* 0x004fc80003f05070 */
[----:B------:R-:W-:-:S13]  /*1270*/  ISETP.NE.AND.EX P0, PT, R3, RZ, PT, P0 ;  /* 0x000000ff0300720c */ /* 0x000fda0003f05300 */
[----:B------:R-:W-:Y:S05]  /*1280*/  @!P0 BRA `(.L_x_14) ;  /* 0x0000000000088947 */ /* 0x000fea0003800000 */
[----:B------:R1:W5:Y:S01]  /*1290*/  LD.E R18, desc[UR36][R2.64] ;  /* 0x0000002402127980 */ /* 0x000362000c101900 */
[----:B------:R-:W-:Y:S05]  /*12a0*/  BRA `(.L_x_15) ;  /* 0x0000000000247947 */ /* 0x000fea0003800000 */
.L_x_14:
[----:B------:R-:W-:Y:S02]  /*12b0*/  ULDC.64 UR4, c[0x0][0x590] ;  /* 0x0001640000047ab9 */ /* 0x000fe40000000a00 */
[----:B------:R-:W-:-:S04]  /*12c0*/  ISETP.NE.U32.AND P0, PT, RZ, UR4, PT ;  /* 0x00000004ff007c0c */ /* 0x000fc8000bf05070 */
[----:B------:R-:W-:-:S13]  /*12d0*/  ISETP.NE.AND.EX P0, PT, RZ, UR5, PT, P0 ;  /* 0x00000005ff007c0c */ /* 0x000fda000bf05300 */
[----:B------:R-:W-:Y:S05]  /*12e0*/  @!P0 BRA `(.L_x_16) ;  /* 0x00000000000c8947 */ /* 0x000fea0003800000 */
[----:B-12---:R-:W1:Y:S02]  /*12f0*/  LDC.64 R2, c[0x0][0x590] ;  /* 0x00016400ff027b82 */ /* 0x006e640000000a00 */
[----:B-1----:R2:W5:Y:S01]  /*1300*/  LDG.E R18, desc[UR36][R2.64] ;  /* 0x0000002402127981 */ /* 0x002562000c1e1900 */
[----:B------:R-:W-:Y:S05]  /*1310*/  BRA `(.L_x_15) ;  /* 0x0000000000087947 */ /* 0x000fea0003800000 */
.L_x_16:
[----:B------:R-:W-:Y:S02]  /*1320*/  ULDC UR4, c[0x0][0x584] ;  /* 0x0001610000047ab9 */ /* 0x000fe40000000800 */
[----:B------:R-:W-:-:S07]  /*1330*/  IMAD.U32 R18, RZ, RZ, UR4 ;  /* 0x00000004ff127e24 */ /* 0x000fce000f8e00ff */
.L_x_15:
[----:B------:R-:W-:-:S13]  /*1340*/  LOP3.LUT P0, RZ, R0, 0xff, RZ, 0xc0, !PT ;  /* 0x000000ff00ff7812 */ /* 0x000fda000780c0ff */
[----:B------:R-:W-:Y:S05]  /*1350*/  @!P0 EXIT ;  /* 0x000000000000894d */ /* 0x000fea0003800000 */
[----:B------:R-:W-:Y:S01]  /*1360*/  ULDC UR4, c[0x0][0x28c] ;  /* 0x0000a30000047ab9 */ /* 0x000fe20000000800 */
[----:B------:R-:W-:Y:S01]  /*1370*/  UMOV UR38, URZ ;  /* 0x0000003f00267c82 */ /* 0x000fe20008000000 */
[----:B------:R-:W-:Y:S01]  /*1380*/  UIADD3 UR4, UR4, 0x3f, URZ ;  /* 0x0000003f04047890 */ /* 0x000fe2000fffe03f */
[----:B------:R-:W-:-:S03]  /*1390*/  UMOV UR39, URZ ;  /* 0x0000003f00277c82 */ /* 0x000fc60008000000 */
[----:B------:R-:W-:-:S04]  /*13a0*/  USHF.R.S32.HI UR5, URZ, 0x1f, UR4 ;  /* 0x0000001f3f057899 */ /* 0x000fc80008011404 */
[----:B------:R-:W-:-:S04]  /*13b0*/  ULEA.HI UR5, UR5, UR4, URZ, 0x6 ;  /* 0x0000000405057291 */ /* 0x000fc8000f8f303f */
[----:B------:R-:W-:-:S12]  /*13c0*/  USHF.R.S32.HI UR44, URZ, 0x6, UR5 ;  /* 0x000000063f2c7899 */ /* 0x000fd80008011405 */
.L_x_552:
[----:B------:R-:W3:Y:S01]  /*13d0*/  S2R R0, SR_TID.X ;  /* 0x0000000000007919 */ /* 0x000ee20000002100 */
[----:B----4-:R-:W4:Y:S01]  /*13e0*/  S2UR UR7, SR_CgaCtaId ;  /* 0x00000000000779c3 */ /* 0x010f220000008800 */
[----:B------:R-:W-:Y:S02]  /*13f0*/  UMOV UR6, 0x400 ;  /* 0x0000040000067882 */ /* 0x000fe40000000000 */
[----:B----4-:R-:W-:Y:S01]  /*1400*/  ULEA UR6, UR7, UR6, 0x18 ;  /* 0x0000000607067291 */ /* 0x010fe2000f8ec03f */
[----:B---3--:R-:W-:-:S04]  /*1410*/  LOP3.LUT R0, R0, 0x80, RZ, 0xc0, !PT ;  /* 0x0000008000007812 */ /* 0x008fc800078ec0ff */
[----:B------:R-:W-:-:S06]  /*1420*/  SHF.R.U32.HI R0, RZ, 0x7, R0 ;  /* 0x00000007ff007819 */ /* 0x000fcc0000011600 */
[----:B------:R-:W3:Y:S02]  /*1430*/  SHFL.IDX PT, R0, R0, RZ, 0x1f ;  /* 0x00001fff00007589 */ /* 0x000ee400000e0000 */
[----:B---3--:R-:W-:-:S13]  /*1440*/  R2UR UR4, R0 ;  /* 0x00000000000472ca */ /* 0x008fda00000e0000 */
[----:B------:R-:W-:-:S04]  /*1450*/  ULEA.HI UR5, UR4, UR4, URZ, 0x1 ;  /* 0x0000000404057291 */ /* 0x000fc8000f8f083f */
[----:B------:R-:W-:-:S04]  /*1460*/  ULOP3.LUT UR5, UR5, 0xffffe, URZ, 0xc0, !UPT ;  /* 0x000ffffe05057892 */ /* 0x000fc8000f8ec03f */
[----:B------:R-:W-:-:S03]  /*1470*/  UIADD3 UR5, UR4, -UR5, URZ ;  /* 0x8000000504057290 */ /* 0x000fc6000fffe03f */
[----:B------:R-:W-:Y:S01]  /*1480*/  ULDC UR4, c[0x0][0x28c] ;  /* 0x0000a30000047ab9 */ /* 0x000fe20000000800 */
[----:B------:R-:W-:Y:S01]  /*1490*/  ULEA UR5, UR5, UR6, 0xc ;  /* 0x0000000605057291 */ /* 0x000fe2000f8e603f */
[----:B------:R-:W-:-:S03]  /*14a0*/  ISETP.LT.AND P0, PT, RZ, UR4, PT ;  /* 0x00000004ff007c0c */ /* 0x000fc6000bf01270 */
[----:B------:R-:W-:-:S04]  /*14b0*/  UIADD3 UR5, UR5, 0x100, URZ ;  /* 0x0000010005057890 */ /* 0x000fc8000fffe03f */
[----:B------:R-:W-:-:S04]  /*14c0*/  USHF.R.U32.HI UR5, URZ, 0x4, UR5 ;  /* 0x000000043f057899 */ /* 0x000fc80008011605 */
[----:B------:R-:W-:-:S04]  /*14d0*/  ULOP3.LUT UR5, UR5, 0x3fff, URZ, 0xc0, !UPT ;  /* 0x00003fff05057892 */ /* 0x000fc8000f8ec03f */
[----:B------:R-:W-:Y:S01]  /*14e0*/  ULOP3.LUT UR45, UR5, 0x10000, URZ, 0xfc, !UPT ;  /* 0x00010000052d7892 */ /* 0x000fe2000f8efc3f */
[----:B-----5:R-:W-:Y:S11]  /*14f0*/  @P0 BRA `(.L_x_17) ;  /* 0x0000000000400947 */ /* 0x020ff60003800000 */
[----:B------:R-:W-:Y:S01]  /*1500*/  MOV R0, 0x0 ;  /* 0x0000000000007802 */ /* 0x000fe20000000f00 */
[----:B------:R-:W-:Y:S01]  /*1510*/  ULDC.64 UR4, c[0x4][0x68] ;  /* 0x01001a0000047ab9 */ /* 0x000fe20000000a00 */
[----:B------:R-:W-:Y:S01]  /*1520*/  ULDC.64 UR6, c[0x4][0x8] ;  /* 0x0100020000067ab9 */ /* 0x000fe20000000a00 */
[----:B------:R-:W-:Y:S01]  /*1530*/  IMAD.U32 R4, RZ, RZ, UR4 ;  /* 0x00000004ff047e24 */ /* 0x000fe2000f8e00ff */
[----:B-12---:R1:W2:Y:S01]  /*1540*/  LDC.64 R2, c[0x4][R0] ;  /* 0x0100000000027b82 */ /* 0x0062a20000000a00 */
[----:B------:R-:W-:Y:S01]  /*1550*/  IMAD.U32 R5, RZ, RZ, UR5 ;  /* 0x00000005ff057e24 */ /* 0x000fe2000f8e00ff */
[----:B------:R-:W-:Y:S01]  /*1560*/  ULDC.64 UR4, c[0x4][0x70] ;  /* 0x01001c0000047ab9 */ /* 0x000fe20000000a00 */
[----:B------:R-:W-:Y:S01]  /*1570*/  IMAD.U32 R10, RZ, RZ, UR6 ;  /* 0x00000006ff0a7e24 */ /* 0x000fe2000f8e00ff */
[----:B0-----:R-:W-:Y:S01]  /*1580*/  MOV R7, UR5 ;  /* 0x0000000500077c02 */ /* 0x001fe20008000f00 */
[----:B------:R-:W-:Y:S01]  /*1590*/  IMAD.U32 R6, RZ, RZ, UR4 ;  /* 0x00000004ff067e24 */ /* 0x000fe2000f8e00ff */
[----:B------:R-:W-:Y:S01]  /*15a0*/  MOV R13, RZ ;  /* 0x000000ff000d7202 */ /* 0x000fe20000000f00 */
[----:B------:R-:W-:-:S02]  /*15b0*/  IMAD.U32 R11, RZ, RZ, UR7 ;  /* 0x00000007ff0b7e24 */ /* 0x000fc4000f8e00ff */
[----:B------:R-:W-:Y:S02]  /*15c0*/  IMAD.MOV.U32 R8, RZ, RZ, 0x1e1 ;  /* 0x000001e1ff087424 */ /* 0x000fe400078e00ff */
[----:B-1----:R-:W-:-:S07]  /*15d0*/  IMAD.MOV.U32 R12, RZ, RZ, 0x1 ;  /* 0x00000001ff0c7424 */ /* 0x002fce00078e00ff */
[----:B------:R-:W-:-:S07]  /*15e0*/  LEPC R20, `(.L_x_17) ;  /* 0x000000001014794e */ /* 0x000fce0000000000 */
[----:B--2--5:R-:W-:Y:S05]  /*15f0*/  CALL.ABS.NOINC R2 ;  /* 0x0000000002007343 */ /* 0x024fea0003c00000 */
.L_x_17:
[----:B------:R-:W-:-:S06]  /*1600*/  ULOP3.LUT UR4, UR40, 0x1, URZ, 0xfc, !UPT ;  /* 0x0000000128047892 */ /* 0x000fcc000f8efc3f */
[----:B------:R-:W-:-:S05]  /*1610*/  IMAD.U32 R0, RZ, RZ, UR4 ;  /* 0x00000004ff007e24 */ /* 0x000fca000f8e00ff */
[----:B------:R-:W-:-:S13]  /*1620*/  ISETP.NE.AND P0, PT, R0, 0x3, PT ;  /* 0x000000030000780c */ /* 0x000fda0003f05270 */
[----:B------:R-:W-:Y:S05]  /*1630*/  @!P0 BRA `(.L_x_18) ;  /* 0x0000000000048947 */ /* 0x000fea0003800000 */
[----:B------:R-:W-:Y:S01]  /*1640*/  BPT.TRAP 0x1 ;  /* 0x000000040000795c */ /* 0x000fe20000300000 */
.L_x_18:
[----:B------:R-:W3:Y:S01]  /*1650*/  S2UR UR5, SR_CgaCtaId ;  /* 0x00000000000579c3 */ /* 0x000ee20000008800 */
[----:B------:R-:W-:Y:S01]  /*1660*/  UMOV UR4, 0x400 ;  /* 0x0000040000047882 */ /* 0x000fe20000000000 */
[----:B-12---:R-:W-:Y:S02]  /*1670*/  IMAD.U32 R3, RZ, RZ, UR39 ;  /* 0x00000027ff037e24 */ /* 0x006fe4000f8e00ff */
[----:B------:R-:W-:-:S05]  /*1680*/  IMAD.U32 R2, RZ, RZ, UR38 ;  /* 0x00000026ff027e24 */ /* 0x000fca000f8e00ff */
[----:B------:R-:W-:Y:S01]  /*1690*/  SHF.L.U32 R2, R2, 0x1f, RZ ;  /* 0x0000001f02027819 */ /* 0x000fe200000006ff */
[----:B---3--:R-:W-:-:S06]  /*16a0*/  ULEA UR4, UR5, UR4, 0x18 ;  /* 0x0000000405047291 */ /* 0x008fcc000f8ec03f */
[----:B------:R-:W-:-:S05]  /*16b0*/  IMAD.U32 R0, RZ, RZ, UR4 ;  /* 0x00000004ff007e24 */ /* 0x000fca000f8e00ff */
[----:B------:R-:W-:-:S04]  /*16c0*/  LEA R3, R3, R0, 0x3 ;  /* 0x0000000003037211 */ /* 0x000fc800078e18ff */
[----:B------:R1:W2:Y:S01]  /*16d0*/  SYNCS.PHASECHK.TRANS64.TRYWAIT P1, [R3+URZ], R2 ;  /* 0x00000002030075a7 */ /* 0x0002a2000802017f */
[----:B------:R-:W-:Y:S05]  /*16e0*/  @!P0 BRA `(.L_x_19) ;  /* 0x0000000000048947 */ /* 0x000fea0003800000 */
[----:B------:R-:W-:Y:S01]  /*16f0*/  BPT.TRAP 0x1 ;  /* 0x000000040000795c */ /* 0x000fe20000300000 */
.L_x_19:
[----:B--2---:R-:W-:Y:S05]  /*1700*/  @P1 BRA `(.L_x_20) ;  /* 0x0000000000081947 */ /* 0x004fea0003800000 */
[----:B------:R-:W2:Y:S02]  /*1710*/  SYNCS.PHASECHK.TRANS64.TRYWAIT P1, [R3+URZ], R2 ;  /* 0x00000002030075a7 */ /* 0x000ea4000802017f */
[----:B--2---:R-:W-:Y:S05]  /*1720*/  @!P1 BRA `(.L_x_21) ;  /* 0x0000012c00989947 */ /* 0x004fea0003800000 */
.L_x_20:
[----:B------:R-:W-:-:S04]  /*1730*/  UISETP.LT.AND UP0, UPT, UR44, 0x1, UPT ;  /* 0x000000012c00788c */ /* 0x000fc8000bf01270 */
[----:B------:R-:W-:-:S06]  /*1740*/  USEL UR4, UR44, 0x1, UP0 ;  /* 0x000000012c047887 */ /* 0x000fcc0008000000 */
[----:B-12---:R-:W-:Y:S01]  /*1750*/  IMAD.U32 R3, RZ, RZ, UR4 ;  /* 0x00000004ff037e24 */ /* 0x006fe2000f8e00ff */
[----:B------:R-:W-:Y:S05]  /*1760*/  WARPSYNC.ALL ;  /* 0x0000000000007948 */ /* 0x000fea0003800000 */
[----:B------:R-:W-:-:S04]  /*1770*/  IADD3 R3, -R3, UR44, RZ ;  /* 0x0000002c03037c10 */ /* 0x000fc8000fffe1ff */
[----:B------:R-:W-:Y:S02]  /*1780*/  ISETP.GE.AND P1, PT, R3, 0x1, PT ;  /* 0x000000010300780c */ /* 0x000fe40003f26270 */
[----:B------:R-:W-:Y:S01]  /*1790*/  R2UR UR4, R0 ;  /* 0x00000000000472ca */ /* 0x000fe200000e0000 */
[----:B------:R-:W-:Y:S01]  /*17a0*/  ULEA UR9, UR39, UR45, 0xa ;  /* 0x0000002d27097291 */ /* 0x000fe2000f8e503f */
[----:B------:R-:W-:Y:S01]  /*17b0*/  WARPGROUP.ARRIVE ;  /* 0x00000000000079c5 */ /* 0x000fe20000000000 */
[----:B------:R-:W-:Y:S01]  /*17c0*/  UMOV UR5, 0x80000020 ;  /* 0x8000002000057882 */ /* 0x000fe20000000000 */
[----:B------:R-:W-:-:S09]  /*17d0*/  UMOV UR7, 0x80000020 ;  /* 0x8000002000077882 */ /* 0x000fd20000000000 */
[----:B------:R-:W-:-:S04]  /*17e0*/  UIADD3 UR4, UR4, 0x14100, URZ ;  /* 0x0001410004047890 */ /* 0x000fc8000fffe03f */
[----:B------:R-:W-:-:S04]  /*17f0*/  USHF.R.U32.HI UR4, URZ, 0x4, UR4 ;  /* 0x000000043f047899 */ /* 0x000fc80008011604 */
[----:B------:R-:W-:-:S04]  /*1800*/  ULOP3.LUT UR4, UR4, 0x3fff, URZ, 0xc0, !UPT ;  /* 0x00003fff04047892 */ /* 0x000fc8000f8ec03f */
[----:B------:R-:W-:-:S03]  /*1810*/  ULOP3.LUT UR8, UR4, 0x10000, URZ, 0xfc, !UPT ;  /* 0x0001000004087892 */ /* 0x000fc6000f8efc3f */
[----:B------:R-:W-:Y:S01]  /*1820*/  UMOV UR4, UR9 ;  /* 0x0000000900047c82 */ /* 0x000fe20008000000 */
[----:B------:R-:W-:-:S07]  /*1830*/  ULEA UR10, UR39, UR8, 0xa ;  /* 0x00000008270a7291 */ /* 0x000fce000f8e503f */
[----:B------:R-:W-:Y:S02]  /*1840*/  UMOV UR6, UR10 ;  /* 0x0000000a00067c82 */ /* 0x000fe40008000000 */
[----:B------:R-:W-:Y:S01]  /*1850*/  IGMMA.64x256x32.S8.S8 R24, gdesc[UR4], RZ, !UPT, gsb0 ;  /* 0x06600000041879f1 */ /* 0x000fe2000c0410ff */
[----:B------:R-:W-:Y:S01]  /*1860*/  UIADD3 UR4, UR9, 0x200, URZ ;  /* 0x0000020009047890 */ /* 0x000fe2000fffe03f */
[----:B------:R-:W-:Y:S01]  /*1870*/  UMOV UR5, 0x80000020 ;  /* 0x8000002000057882 */ /* 0x000fe20000000000 */
[----:B------:R-:W-:Y:S02]  /*1880*/  WARPGROUP.DEPBAR.LE gsb0, 0x0 ;  /* 0x00008000000079c5 */ /* 0x000fe40000010000 */
[----:B------:R-:W-:Y:S01]  /*1890*/  STL.64 [R1], R24 ;  /* 0x0000001801007387 */ /* 0x000fe20000100a00 */
[----:B------:R-:W-:Y:S01]  /*18a0*/  IMAD.MOV.U32 R235, RZ, RZ, R52 ;  /* 0x000000ffffeb7224 */ /* 0x000fe200078e0034 */
[----:B------:R-:W-:Y:S01]  /*18b0*/  MOV R232, R55 ;  /* 0x0000003700e87202 */ /* 0x000fe20000000f00 */
[----:B------:R-:W-:Y:S01]  /*18c0*/  IMAD.MOV.U32 R234, RZ, RZ, R53 ;  /* 0x000000ffffea7224 */ /* 0x000fe200078e0035 */
[----:B------:R-:W-:Y:S01]  /*18d0*/  STL.64 [R1+0x8], R26 ;  /* 0x0000081a01007387 */ /* 0x000fe20000100a00 */
        /* <DEDUP_REMOVED lines=61> */
[----:B------:R1:W-:Y:S01]  /*1cb0*/  STL.64 [R1+0x68], R50 ;  /* 0x0000683201007387 */ /* 0x0003e20000100a00 */
[----:B------:R-:W-:-:S02]  /*1cc0*/  IMAD.MOV.U32 R177, RZ, RZ, R93 ;  /* 0x000000ffffb17224 */ /* 0x000fc400078e005d */
[----:B------:R-:W-:Y:S01]  /*1cd0*/  IMAD.MOV.U32 R178, RZ, RZ, R94 ;  /* 0x000000ffffb27224 */ /* 0x000fe200078e005e */
[----:B------:R-:W-:Y:S01]  /*1ce0*/  STL [R1+0x2b8], R155 ;  /* 0x0002b89b01007387 */ /* 0x000fe20000100800 */
[----:B------:R-:W-:Y:S02]  /*1cf0*/  IMAD.MOV.U32 R180, RZ, RZ, R96 ;  /* 0x000000ffffb47224 */ /* 0x000fe400078e0060 */
[----:B------:R-:W-:Y:S02]  /*1d00*/  IMAD.MOV.U32 R181, RZ, RZ, R97 ;  /* 0x000000ffffb57224 */ /* 0x000fe400078e0061 */
[----:B------:R-:W-:Y:S02]  /*1d10*/  IMAD.MOV.U32 R182, RZ, RZ, R98 ;  /* 0x000000ffffb67224 */ /* 0x000fe400078e0062 */
[----:B------:R-:W-:Y:S02]  /*1d20*/  IMAD.MOV.U32 R183, RZ, RZ, R99 ;  /* 0x000000ffffb77224 */ /* 0x000fe400078e0063 */
[----:B------:R-:W-:-:S02]  /*1d30*/  IMAD.MOV.U32 R185, RZ, RZ, R101 ;  /* 0x000000ffffb97224 */ /* 0x000fc400078e0065 */
[----:B------:R-:W-:Y:S02]  /*1d40*/  IMAD.MOV.U32 R186, RZ, RZ, R102 ;  /* 0x000000ffffba7224 */ /* 0x000fe400078e0066 */
        /* <DEDUP_REMOVED lines=35> */
[----:B0-----:R-:W-:Y:S02]  /*1f80*/  IMAD.MOV.U32 R7, RZ, RZ, R147 ;  /* 0x000000ffff077224 */ /* 0x001fe400078e0093 */
[----:B------:R-:W-:Y:S02]  /*1f90*/  IMAD.MOV.U32 R6, RZ, RZ, R148 ;  /* 0x000000ffff067224 */ /* 0x000fe400078e0094 */
[----:B------:R-:W-:Y:S02]  /*1fa0*/  IMAD.MOV.U32 R5, RZ, RZ, R149 ;  /* 0x000000ffff057224 */ /* 0x000fe400078e0095 */
[----:B------:R-:W-:Y:S02]  /*1fb0*/  IMAD.MOV.U32 R2, RZ, RZ, R151 ;  /* 0x000000ffff027224 */ /* 0x000fe400078e0097 */
[----:B-1----:R-:W-:-:S06]  /*1fc0*/  WARPGROUP.ARRIVE ;  /* 0x00000000000079c5 */ /* 0x002fcc0000000000 */
[----:B------:R-:W-:Y:S03]  /*1fd0*/  IGMMA.64x256x32.S8.S8 R24, gdesc[UR4], RZ, !UPT, gsb0 ;  /* 0x06600000041879f1 */ /* 0x000fe6000c0410ff */
[----:B------:R-:W-:Y:S02]  /*1fe0*/  WARPGROUP.DEPBAR.LE gsb0, 0x0 ;  /* 0x00008000000079c5 */ /* 0x000fe40000010000 */
[----:B------:R-:W-:Y:S04]  /*1ff0*/  STL.64 [R1+0x2b0], R150 ;  /* 0x0002b09601007387 */ /* 0x000fe80000100a00 */
        /* <DEDUP_REMOVED lines=20> */
[----:B------:R0:W-:Y:S04]  /*2140*/  STL.64 [R1+0x208], R108 ;  /* 0x0002086c01007387 */ /* 0x0001e80000100a00 */
[----:B0-----:R-:W2:Y:S04]  /*2150*/  LDL.LU R108, [R1] ;  /* 0x00000000016c7983 */ /* 0x001ea80000300800 */
[----:B------:R-:W2:Y:S04]  /*2160*/  LDL.LU R109, [R1+0x4] ;  /* 0x00000400016d7983 */ /* 0x000ea80000300800 */
        /* <DEDUP_REMOVED lines=25> */
[----:B------:R-:W2:Y:S01]  /*2300*/  LDL.LU R135, [R1+0x6c] ;  /* 0x00006c0001877983 */ /* 0x000ea20000300800 */
        /* <DEDUP_REMOVED lines=11> */
[----:B------:R-:W-:Y:S01]  /*23c0*/  UIADD3 UR4, UR9, 0x2, URZ ;  /* 0x0000000209047890 */ /* 0x000fe2000fffe03f */
[----:B------:R-:W-:Y:S01]  /*23d0*/  IMAD.MOV.U32 R143, RZ, RZ, R228 ;  /* 0x000000ffff8f7224 */ /* 0x000fe200078e00e4 */
[----:B------:R-:W-:Y:S01]  /*23e0*/  UIADD3 UR6, UR10, 0x2, URZ ;  /* 0x000000020a067890 */ /* 0x000fe2000fffe03f */
[----:B------:R-:W-:Y:S01]  /*23f0*/  IMAD.MOV.U32 R145, RZ, RZ, R226 ;  /* 0x000000ffff917224 */ /* 0x000fe200078e00e2 */
[----:B------:R-:W-:Y:S01]  /*2400*/  UMOV UR5, 0x80000020 ;  /* 0x8000002000057882 */ /* 0x000fe20000000000 */
[----:B------:R-:W-:Y:S01]  /*2410*/  IMAD.MOV.U32 R146, RZ, RZ, R225 ;  /* 0x000000ffff927224 */ /* 0x000fe200078e00e1 */
[----:B------:R-:W-:Y:S01]  /*2420*/  MOV R225, R13 ;  /* 0x0000000d00e17202 */ /* 0x000fe20000000f00 */
[----:B------:R-:W-:Y:S01]  /*2430*/  IMAD.MOV.U32 R147, RZ, RZ, R224 ;  /* 0x000000ffff937224 */ /* 0x000fe200078e00e0 */
[----:B------:R-:W-:Y:S01]  /*2440*/  UMOV UR7, 0x80000020 ;  /* 0x8000002000077882 */ /* 0x000fe20000000000 */
[----:B------:R-:W-:-:S02]  /*2450*/  IMAD.MOV.U32 R148, RZ, RZ, R223 ;  /* 0x000000ffff947224 */ /* 0x000fc400078e00df */
[----:B------:R-:W-:Y:S02]  /*2460*/  IMAD.MOV.U32 R150, RZ, RZ, R221 ;  /* 0x000000ffff967224 */ /* 0x000fe400078e00dd */
[----:B------:R-:W-:Y:S01]  /*2470*/  IMAD.MOV.U32 R151, RZ, RZ, R220 ;  /* 0x000000ffff977224 */ /* 0x000fe200078e00dc */
[----:B------:R-:W-:Y:S01]  /*2480*/  MOV R220, R22 ;  /* 0x0000001600dc7202 */ /* 0x000fe20000000f00 */
        /* <DEDUP_REMOVED lines=13> */
[----:B------:R-:W-:-:S06]  /*2560*/  IMAD.MOV.U32 R234, RZ, RZ, R4 ;  /* 0x000000ffffea7224 */ /* 0x000fcc00078e0004 */
[----:B--2---:R-:W-:-:S06]  /*2570*/  WARPGROUP.ARRIVE ;  /* 0x00000000000079c5 */ /* 0x004fcc0000000000 */
[----:B------:R-:W-:Y:S03]  /*2580*/  IGMMA.64x256x32.S8.S8 R108, gdesc[UR4], R108, gsb0 ;  /* 0x06600000046c79f1 */ /* 0x000fe6000804106c */
[----:B------:R-:W-:Y:S02]  /*2590*/  WARPGROUP.DEPBAR.LE gsb0, 0x0 ;  /* 0x00008000000079c5 */ /* 0x000fe40000010000 */
[----:B------:R-:W-:Y:S04]  /*25a0*/  STL.64 [R1], R108 ;  /* 0x0000006c01007387 */ /* 0x000fe80000100a00 */
        /* <DEDUP_REMOVED lines=63> */
[----:B0-----:R1:W5:Y:S04]  /*29a0*/  LDL.LU R155, [R1+0x2b8] ;  /* 0x0002b800019b7983 */ /* 0x0013680000300800 */
[----:B------:R-:W2:Y:S04]  /*29b0*/  LDL.LU.64 R150, [R1+0x2b0] ;  /* 0x0002b00001967983 */ /* 0x000ea80000300a00 */
        /* <DEDUP_REMOVED lines=20> */
[----:B------:R-:W2:Y:S01]  /*2b00*/  LDL.LU.64 R108, [R1+0x208] ;  /* 0x00020800016c7983 */ /* 0x000ea20000300a00 */
[----:B------:R-:W-:Y:S01]  /*2b10*/  UIADD3 UR4, UR9, 0x202, URZ ;  /* 0x0000020209047890 */ /* 0x000fe2000fffe03f */
[----:B------:R-:W-:Y:S01]  /*2b20*/  UMOV UR5, 0x80000020 ;  /* 0x8000002000057882 */ /* 0x000fe20000000000 */
[----:B--2---:R-:W-:-:S07]  /*2b30*/  WARPGROUP.ARRIVE ;  /* 0x00000000000079c5 */ /* 0x004fce0000000000 */
[----:B------:R-:W-:Y:S03]  /*2b40*/  IGMMA.64x256x32.S8.S8 R24, gdesc[UR4], R24, gsb0 ;  /* 0x06600000041879f1 */ /* 0x000fe60008041018 */
[----:B------:R-:W-:Y:S02]  /*2b50*/  WARPGROUP.DEPBAR.LE gsb0, 0x0 ;  /* 0x00008000000079c5 */ /* 0x000fe40000010000 */
[----:B-1----:R-:W-:Y:S05]  /*2b60*/  @!P1 BRA `(.L_x_22) ;  /* 0x0000002000909947 */ /* 0x002fea0003800000 */
[----:B------:R-:W-:Y:S02]  /*2b70*/  UIADD3 UR4, UR39, 0x1, URZ ;  /* 0x0000000127047890 */ /* 0x000fe4000fffe03f */
[----:B------:R-:W-:Y:S02]  /*2b80*/  UMOV UR10, UR39 ;  /* 0x00000027000a7c82 */ /* 0x000fe40008000000 */
[----:B------:R-:W-:-:S04]  /*2b90*/  UISETP.NE.AND UP0, UPT, UR4, 0x5, UPT ;  /* 0x000000050400788c */ /* 0x000fc8000bf05270 */
[----:B------:R-:W-:Y:S02]  /*2ba0*/  USEL UR5, URZ, 0x1, UP0 ;  /* 0x000000013f057887 */ /* 0x000fe40008000000 */
[----:B------:R-:W-:Y:S02]  /*2bb0*/  USEL UR9, UR4, URZ, UP0 ;  /* 0x0000003f04097287 */ /* 0x000fe40008000000 */
[----:B------:R-:W-:-:S06]  /*2bc0*/  ULOP3.LUT UR5, UR38, UR5, URZ, 0x3c, !UPT ;  /* 0x0000000526057292 */ /* 0x000fcc000f8e3c3f */
[----:B------:R-:W-:-:S07]  /*2bd0*/  IMAD.U32 R2, RZ, RZ, UR5 ;  /* 0x00000005ff027e24 */ /* 0x000fce000f8e00ff */
.L_x_29:
[----:B------:R-:W-:Y:S05]  /*2be0*/  @!P0 BRA `(.L_x_23) ;  /* 0x0000000000048947 */ /* 0x000fea0003800000 */
[----:B------:R-:W-:Y:S01]  /*2bf0*/  BPT.TRAP 0x1 ;  /* 0x000000040000795c */ /* 0x000fe20000300000 */
.L_x_23:
[----:B------:R-:W0:Y:S01]  /*2c00*/  S2UR UR5, SR_CgaCtaId ;  /* 0x00000000000579c3 */ /* 0x000e220000008800 */
[----:B------:R-:W-:Y:S01]  /*2c10*/  UMOV UR4, 0x400 ;  /* 0x0000040000047882 */ /* 0x000fe20000000000 */
[----:B------:R-:W-:Y:S01]  /*2c20*/  IMAD.U32 R4, RZ, RZ, UR9 ;  /* 0x00000009ff047e24 */ /* 0x000fe2000f8e00ff */
[----:B------:R-:W-:Y:S01]  /*2c30*/  SHF.L.U32 R5, R2, 0x1f, RZ ;  /* 0x0000001f02057819 */ /* 0x000fe200000006ff */
[----:B0-----:R-:W-:-:S06]  /*2c40*/  ULEA UR4, UR5, UR4, 0x18 ;  /* 0x0000000405047291 */ /* 0x001fcc000f8ec03f */
[----:B------:R-:W-:-:S04]  /*2c50*/  IMAD.U32 R0, RZ, RZ, UR4 ;  /* 0x00000004ff007e24 */ /* 0x000fc8000f8e00ff */
[----:B------:R-:W-:-:S04]  /*2c60*/  IMAD R4, R4, 0x8, R0 ;  /* 0x0000000804047824 */ /* 0x000fc800078e0200 */
[----:B------:R0:W1:Y:S01]  /*2c70*/  SYNCS.PHASECHK.TRANS64.TRYWAIT P1, [R4+URZ], R5 ;  /* 0x00000005040075a7 */ /* 0x000062000802017f */
[----:B------:R-:W-:Y:S05]  /*2c80*/  @!P0 BRA `(.L_x_24) ;  /* 0x0000000000048947 */ /* 0x000fea0003800000 */
[----:B------:R-:W-:Y:S01]  /*2c90*/  BPT.TRAP 0x1 ;  /* 0x000000040000795c */ /* 0x000fe20000300000 */
.L_x_24:
[----:B-1----:R-:W-:Y:S05]  /*2ca0*/  @P1 BRA `(.L_x_25) ;  /* 0x0000000000081947 */ /* 0x002fea0003800000 */
[----:B------:R-:W1:Y:S02]  /*2cb0*/  SYNCS.PHASECHK.TRANS64.TRYWAIT P1, [R4+URZ], R5 ;  /* 0x00000005040075a7 */ /* 0x000e64000802017f */
[----:B-1----:R-:W-:Y:S05]  /*2cc0*/  @!P1 BRA `(.L_x_26) ;  /* 0x0000011800449947 */ /* 0x002fea0003800000 */
.L_x_25:
        /* <DEDUP_REMOVED lines=64> */
[----:B--2---:R-:W2:Y:S04]  /*30d0*/  LDL.LU.64 R24, [R1] ;  /* 0x0000000001187983 */ /* 0x004ea80000300a00 */
        /* <DEDUP_REMOVED lines=63> */
[----:B------:R-:W-:-:S02]  /*34d0*/  ULEA UR11, UR9, UR45, 0xa ;  /* 0x0000002d090b7291 */ /* 0x000fc4000f8e503f */
[----:B------:R-:W-:Y:S01]  /*34e0*/  ULEA UR12, UR9, UR8, 0xa ;  /* 0x00000008090c7291 */ /* 0x000fe2000f8e503f */
[----:B------:R-:W-:Y:S01]  /*34f0*/  UMOV UR5, 0x80000020 ;  /* 0x8000002000057882 */ /* 0x000fe20000000000 */
[----:B------:R-:W-:-:S03]  /*3500*/  UMOV UR7, 0x80000020 ;  /* 0x8000002000077882 */ /* 0x000fc60000000000 */
[----:B------:R-:W-:Y:S02]  /*3510*/  UMOV UR4, UR11 ;  /* 0x0000000b00047c82 */ /* 0x000fe40008000000 */
[----:B------:R-:W-:Y:S01]  /*3520*/  UMOV UR6, UR12 ;  /* 0x0000000c00067c82 */ /* 0x000fe20008000000 */
[----:B--2---:R-:W-:-:S06]  /*3530*/  WARPGROUP.ARRIVE ;  /* 0x00000000000079c5 */ /* 0x004fcc0000000000 */
[----:B------:R-:W-:Y:S03]  /*3540*/  IGMMA.64x256x32.S8.S8 R24, gdesc[UR4], R24, gsb0 ;  /* 0x06600000041879f1 */ /* 0x000fe60008041018 */
[----:B------:R-:W-:Y:S02]  /*3550*/  WARPGROUP.DEPBAR.LE gsb0, 0x0 ;  /* 0x00008000000079c5 */ /* 0x000fe40000010000 */
[----:B------:R-:W-:Y:S01]  /*3560*/  STL.64 [R1], R24 ;  /* 0x0000001801007387 */ /* 0x000fe20000100a00 */
[----:B01----:R-:W-:Y:S01]  /*3570*/  IMAD.MOV.U32 R5, RZ, RZ, R150 ;  /* 0x000000ffff057224 */ /* 0x003fe200078e0096 */
        /* <DEDUP_REMOVED lines=54> */
[----:B------:R0:W-:Y:S01]  /*38e0*/  STL [R1+0x70], R52 ;  /* 0x0000703401007387 */ /* 0x0001e20000100800 */
[----:B------:R-:W-:Y:S01]  /*38f0*/  IMAD.MOV.U32 R196, RZ, RZ, R112 ;  /* 0x000000ffffc47224 */ /* 0x000fe200078e0070 */
[----:B------:R-:W-:Y:S01]  /*3900*/  MOV R179, R95 ;  /* 0x0000005f00b37202 */ /* 0x000fe20000000f00 */
[----:B------:R-:W-:Y:S01]  /*3910*/  IMAD.MOV.U32 R197, RZ, RZ, R113 ;  /* 0x000000ffffc57224 */ /* 0x000fe200078e0071 */
[----:B------:R-:W2:Y:S01]  /*3920*/  LDL.LU.64 R150, [R1+0x4b8] ;  /* 0x0004b80001967983 */ /* 0x000ea20000300a00 */
        /* <DEDUP_REMOVED lines=40> */
[----:B------:R-:W-:-:S02]  /*3bb0*/  IMAD.MOV.U32 R169, RZ, RZ, R85 ;  /* 0x000000ffffa97224 */ /* 0x000fc400078e0055 */
[----:B------:R-:W-:Y:S01]  /*3bc0*/  IMAD.MOV.U32 R166, RZ, RZ, R82 ;  /* 0x000000ffffa67224 */ /* 0x000fe200078e0052 */
[----:B------:R-:W2:Y:S01]  /*3bd0*/  LDL.LU.64 R128, [R1+0x460] ;  /* 0x0004600001807983 */ /* 0x000ea20000300a00 */
[----:B------:R-:W-:Y:S02]  /*3be0*/  IMAD.MOV.U32 R164, RZ, RZ, R80 ;  /* 0x000000ffffa47224 */ /* 0x000fe400078e0050 */
[----:B------:R-:W-:Y:S01]  /*3bf0*/  IMAD.MOV.U32 R165, RZ, RZ, R81 ;  /* 0x000000ffffa57224 */ /* 0x000fe200078e0051 */
[----:B------:R-:W2:Y:S01]  /*3c00*/  LDL.LU.64 R126, [R1+0x458] ;  /* 0x00045800017e7983 */ /* 0x000ea20000300a00 */
[----:B------:R-:W-:Y:S02]  /*3c10*/  IMAD.MOV.U32 R162, RZ, RZ, R78 ;  /* 0x000000ffffa27224 */ /* 0x000fe400078e004e */
        /* <DEDUP_REMOVED lines=55> */
[----:B0-----:R-:W2:Y:S04]  /*3f90*/  LDL.LU.64 R52, [R1+0x330] ;  /* 0x0003300001347983 */ /* 0x001ea80000300a00 */
        /* <DEDUP_REMOVED lines=15> */
[----:B------:R-:W-:-:S02]  /*4090*/  UMOV UR5, 0x80000020 ;  /* 0x8000002000057882 */ /* 0x000fc40000000000 */
[----:B-----5:R-:W-:Y:S01]  /*40a0*/  STL [R1+0x2b8], R155 ;  /* 0x0002b89b01007387 */ /* 0x020fe20000100800 */
[----:B--2---:R-:W-:-:S06]  /*40b0*/  WARPGROUP.ARRIVE ;  /* 0x00000000000079c5 */ /* 0x004fcc0000000000 */
[----:B------:R-:W-:Y:S03]  /*40c0*/  IGMMA.64x256x32.S8.S8 R24, gdesc[UR4], R24, gsb0 ;  /* 0x06600000041879f1 */ /* 0x000fe60008041018 */
        /* <DEDUP_REMOVED lines=83> */
[----:B------:R-:W-:Y:S01]  /*4600*/  IMAD.MOV.U32 R234, RZ, RZ, R5 ;  /* 0x000000ffffea7224 */ /* 0x000fe200078e0005 */
[----:B------:R-:W-:Y:S02]  /*4610*/  UIADD3 UR4, UR11, 0x2, URZ ;  /* 0x000000020b047890 */ /* 0x000fe4000fffe03f */
[----:B------:R-:W-:Y:S01]  /*4620*/  UIADD3 UR6, UR12, 0x2, URZ ;  /* 0x000000020c067890 */ /* 0x000fe2000fffe03f */
[----:B------:R-:W-:Y:S01]  /*4630*/  UMOV UR5, 0x80000020 ;  /* 0x8000002000057882 */ /* 0x000fe20000000000 */
[----:B------:R-:W-:Y:S01]  /*4640*/  UMOV UR7, 0x80000020 ;  /* 0x8000002000077882 */ /* 0x000fe20000000000 */
        /* <DEDUP_REMOVED lines=96> */
[----:B------:R-:W-:Y:S01]  /*4c50*/  BPT.TRAP 0x1 ;  /* 0x000000040000795c */ /* 0x000fe20000300000 */
.L_x_27:
[----:B------:R-:W-:Y:S01]  /*4c60*/  ISETP.NE.AND P1, PT, R19, RZ, PT ;  /* 0x000000ff1300720c */ /* 0x000fe20003f25270 */
[----:B------:R-:W-:Y:S01]  /*4c70*/  IMAD.U32 R4, RZ, RZ, UR10 ;  /* 0x0000000aff047e24 */ /* 0x000fe2000f8e00ff */
[----:B------:R-:W-:-:S11]  /*4c80*/  UISETP.GT.U32.AND UP0, UPT, UR40, 0x1, UPT ;  /* 0x000000012800788c */ /* 0x000fd6000bf04070 */
[----:B------:R-:W-:-:S04]  /*4c90*/  @P1 IMAD R4, R4, 0x8, R0 ;  /* 0x0000000804041824 */ /* 0x000fc800078e0200 */
[----:B------:R-:W-:-:S05]  /*4ca0*/  @P1 VIADD R4, R4, 0x28 ;  /* 0x0000002804041836 */ /* 0x000fca0000000000 */
[----:B-----5:R-:W-:-:S04]  /*4cb0*/  @P1 PRMT R4, R155, 0x654, R4 ;  /* 0x000006549b041816 */ /* 0x020fc80000000004 */
[----:B------:R0:W-:Y:S01]  /*4cc0*/  @P1 SYNCS.ARRIVE.TRANS64.RED.A1T0 RZ, [R4+URZ], RZ ;  /* 0x000000ff04ff19a7 */ /* 0x0001e2000810043f */
[----:B------:R-:W-:-:S13]  /*4cd0*/  PLOP3.LUT P1, PT, PT, PT, UP0, 0x80, 0x0 ;  /* 0x000000000000781c */ /* 0x000fda0003f2f008 */
[----:B0-----:R-:W-:Y:S05]  /*4ce0*/  @P1 BRA `(.L_x_28) ;  /* 0x0000000000041947 */ /* 0x001fea0003800000 */
[----:B------:R-:W-:Y:S01]  /*4cf0*/  BPT.TRAP 0x1 ;  /* 0x000000040000795c */ /* 0x000fe20000300000 */
.L_x_28:
[----:B------:R-:W-:Y:S01]  /*4d00*/  UIADD3 UR9, UR9, 0x1, URZ ;  /* 0x0000000109097890 */ /* 0x000fe2000fffe03f */
[C---:B------:R-:W-:Y:S01]  /*4d10*/  ISETP.GT.AND P1, PT, R3.reuse, 0x1, PT ;  /* 0x000000010300780c */ /* 0x040fe20003f24270 */
[----:B------:R-:W-:Y:S01]  /*4d20*/  UIADD3 UR10, UR10, 0x1, URZ ;  /* 0x000000010a0a7890 */ /* 0x000fe2000fffe03f */
[----:B------:R-:W-:Y:S01]  /*4d30*/  IADD3 R3, R3, -0x1, RZ ;  /* 0xffffffff03037810 */ /* 0x000fe20007ffe0ff */
[----:B------:R-:W-:Y:S02]  /*4d40*/  UISETP.NE.AND UP0, UPT, UR9, 0x5, UPT ;  /* 0x000000050900788c */ /* 0x000fe4000bf05270 */
[----:B------:R-:W-:Y:S02]  /*4d50*/  UISETP.NE.AND UP1, UPT, UR10, 0x5, UPT ;  /* 0x000000050a00788c */ /* 0x000fe4000bf25270 */
[----:B------:R-:W-:Y:S02]  /*4d60*/  USEL UR4, URZ, 0x1, UP0 ;  /* 0x000000013f047887 */ /* 0x000fe40008000000 */
[----:B------:R-:W-:-:S02]  /*4d70*/  USEL UR9, UR9, URZ, UP0 ;  /* 0x0000003f09097287 */ /* 0x000fc40008000000 */
[----:B------:R-:W-:Y:S02]  /*4d80*/  USEL UR10, UR10, URZ, UP1 ;  /* 0x0000003f0a0a7287 */ /* 0x000fe40008800000 */
[----:B------:R-:W-:Y:S01]  /*4d90*/  LOP3.LUT R2, R2, UR4, RZ, 0x3c, !PT ;  /* 0x0000000402027c12 */ /* 0x000fe2000f8e3cff */
[----:B------:R-:W-:Y:S09]  /*4da0*/  @P1 BRA `(.L_x_29) ;  /* 0xffffffdc008c1947 */ /* 0x000ff2000383ffff */
.L_x_22:
[----:B------:R-:W0:Y:S02]  /*4db0*/  LDC R2, c[0x0][0x28c] ;  /* 0x0000a300ff027b82 */ /* 0x000e240000000800 */
[----:B0-----:R-:W-:-:S13]  /*4dc0*/  ISETP.GE.AND P1, PT, R2, 0x1, PT ;  /* 0x000000010200780c */ /* 0x001fda0003f26270 */
[----:B------:R-:W-:Y:S05]  /*4dd0*/  @!P1 BRA `(.L_x_30) ;  /* 0x0000000000549947 */ /* 0x000fea0003800000 */
[----:B------:R-:W-:Y:S05]  /*4de0*/  @!P0 BRA `(.L_x_31) ;  /* 0x0000000000048947 */ /* 0x000fea0003800000 */
[----:B------:R-:W-:Y:S01]  /*4df0*/  BPT.TRAP 0x1 ;  /* 0x000000040000795c */ /* 0x000fe20000300000 */
.L_x_31:
[----:B------:R-:W-:Y:S01]  /*4e00*/  ISETP.NE.AND P0, PT, R19, RZ, PT ;  /* 0x000000ff1300720c */ /* 0x000fe20003f05270 */
[----:B------:R-:W-:-:S12]  /*4e10*/  BSSY B0, `(.L_x_32) ;  /* 0x000000d000007945 */ /* 0x000fd80003800000 */
[----:B------:R-:W-:Y:S05]  /*4e20*/  @!P0 BRA `(.L_x_33) ;  /* 0x00000000002c8947 */ /* 0x000fea0003800000 */
[----:B------:R-:W-:-:S04]  /*4e30*/  UISETP.LT.AND UP0, UPT, UR44, 0x1, UPT ;  /* 0x000000012c00788c */ /* 0x000fc8000bf01270 */
[----:B------:R-:W-:-:S04]  /*4e40*/  USEL UR6, UR44, 0x1, UP0 ;  /* 0x000000012c067887 */ /* 0x000fc80008000000 */
[----:B------:R-:W-:-:S04]  /*4e50*/  UIADD3 UR6, UR39, UR44, -UR6 ;  /* 0x0000002c27067290 */ /* 0x000fc8000fffe806 */
[----:B------:R-:W-:-:S04]  /*4e60*/  UIMAD.WIDE.U32 UR4, UR6, -0x33333333, URZ ;  /* 0xcccccccd060478a5 */ /* 0x000fc8000f8e003f */
[----:B------:R-:W-:-:S04]  /*4e70*/  USHF.R.U32.HI UR4, URZ, 0x2, UR5 ;  /* 0x000000023f047899 */ /* 0x000fc80008011605 */
[----:B------:R-:W-:-:S06]  /*4e80*/  UIMAD UR6, UR4, -0x5, UR6 ;  /* 0xfffffffb040678a4 */ /* 0x000fcc000f8e0206 */
[----:B------:R-:W-:-:S04]  /*4e90*/  IMAD.U32 R2, RZ, RZ, UR6 ;  /* 0x00000006ff027e24 */ /* 0x000fc8000f8e00ff */
[----:B------:R-:W-:-:S04]  /*4ea0*/  IMAD R0, R2, 0x8, R0 ;  /* 0x0000000802007824 */ /* 0x000fc800078e0200 */
[----:B------:R-:W-:-:S05]  /*4eb0*/  VIADD R0, R0, 0x28 ;  /* 0x0000002800007836 */ /* 0x000fca0000000000 */
[----:B-----5:R-:W-:-:S04]  /*4ec0*/  PRMT R0, R155, 0x654, R0 ;  /* 0x000006549b007816 */ /* 0x020fc80000000000 */
[----:B------:R0:W-:Y:S03]  /*4ed0*/  SYNCS.ARRIVE.TRANS64.RED.A1T0 RZ, [R0+URZ], RZ ;  /* 0x000000ff00ff79a7 */ /* 0x0001e6000810043f */
.L_x_33:
[----:B------:R-:W-:Y:S05]  /*4ee0*/  BSYNC B0 ;  /* 0x0000000000007941 */ /* 0x000fea0003800000 */
.L_x_32:
[----:B------:R-:W-:-:S06]  /*4ef0*/  UISETP.GT.U32.AND UP0, UPT, UR40, 0x1, UPT ;  /* 0x000000012800788c */ /* 0x000fcc000bf04070 */
[----:B------:R-:W-:-:S13]  /*4f00*/  PLOP3.LUT P0, PT, PT, PT, UP0, 0x80, 0x0 ;  /* 0x000000000000781c */ /* 0x000fda0003f0f008 */
[----:B------:R-:W-:Y:S05]  /*4f10*/  @P0 BRA `(.L_x_30) ;  /* 0x0000000000040947 */ /* 0x000fea0003800000 */
[----:B------:R-:W-:Y:S01]  /*4f20*/  BPT.TRAP 0x1 ;  /* 0x000000040000795c */ /* 0x000fe20000300000 */
.L_x_30:
[----:B------:R-:W1:Y:S01]  /*4f30*/  S2R R6, SR_TID.X ;  /* 0x0000000000067919 */ /* 0x000e620000002100 */
[----:B------:R-:W-:Y:S01]  /*4f40*/  IMAD.MOV.U32 R13, RZ, RZ, 0x6540 ;  /* 0x00006540ff0d7424 */ /* 0x000fe200078e00ff */
[----:B------:R-:W-:Y:S02]  /*4f50*/  UIMAD.WIDE UR8, UR41, 0x100, URZ ;  /* 0x00000100290878a5 */ /* 0x000fe4000f8e023f */
[----:B------:R-:W-:Y:S01]  /*4f60*/  USHF.R.S32.HI UR10, URZ, 0x1f, UR43 ;  /* 0x0000001f3f0a7899 */ /* 0x000fe2000801142b */
[----:B------:R-:W-:Y:S01]  /*4f70*/  ULDC.64 UR6, c[0x0][0x5d0] ;  /* 0x0001740000067ab9 */ /* 0x000fe20000000a00 */
[----:B------:R-:W-:Y:S02]  /*4f80*/  USHF.L.U32 UR41, UR41, 0x8, URZ ;  /* 0x0000000829297899 */ /* 0x000fe4000800063f */
[----:B------:R-:W-:Y:S02]  /*4f90*/  UIMAD UR4, UR10, UR6, URZ ;  /* 0x000000060a0472a4 */ /* 0x000fe4000f8e023f */
[----:B------:R-:W-:-:S02]  /*4fa0*/  UIADD3 UR39, UR44, UR39, URZ ;  /* 0x000000272c277290 */ /* 0x000fc4000fffe03f */
[----:B------:R-:W-:Y:S02]  /*4fb0*/  UIMAD UR4, UR43, UR7, UR4 ;  /* 0x000000072b0472a4 */ /* 0x000fe4000f8e0204 */
[----:B------:R-:W-:Y:S02]  /*4fc0*/  UISETP.GT.U32.AND UP1, UPT, UR39, 0x4, UPT ;  /* 0x000000042700788c */ /* 0x000fe4000bf24070 */
[----:B------:R-:W-:Y:S02]  /*4fd0*/  UISETP.GE.U32.AND UP2, UPT, UR44, 0x5, UPT ;  /* 0x000000052c00788c */ /* 0x000fe4000bf46070 */
[----:B------:R-:W-:Y:S01]  /*4fe0*/  UISETP.LT.U32.AND UP1, UPT, UR44, 0x5, UP1 ;  /* 0x000000052c00788c */ /* 0x000fe20008f21070 */
[--C-:B-1----:R-:W-:Y:S01]  /*4ff0*/  SHF.R.U32.HI R2, RZ, 0x7, R6.reuse ;  /* 0x00000007ff027819 */ /* 0x102fe20000011606 */
[----:B------:R-:W-:Y:S01]  /*5000*/  IMAD.SHL.U32 R12, R6, 0x2, RZ ;  /* 0x00000002060c7824 */ /* 0x000fe200078e00ff */
[----:B------:R-:W-:Y:S02]  /*5010*/  SHF.R.U32.HI R3, RZ, 0x2, R6 ;  /* 0x00000002ff037819 */ /* 0x000fe40000011606 */
[----:B------:R-:W-:-:S02]  /*5020*/  LOP3.LUT R2, R2, 0x1, RZ, 0xc0, !PT ;  /* 0x0000000102027812 */ /* 0x000fc400078ec0ff */
[----:B------:R-:W-:Y:S02]  /*5030*/  LOP3.LUT R4, R6, 0x60, RZ, 0xc0, !PT ;  /* 0x0000006006047812 */ /* 0x000fe400078ec0ff */
[----:B------:R-:W-:Y:S02]  /*5040*/  LOP3.LUT R3, R3, 0x7, RZ, 0xc0, !PT ;  /* 0x0000000703037812 */ /* 0x000fe400078ec0ff */
[----:B------:R-:W-:Y:S02]  /*5050*/  SHF.L.U32 R160, R2, 0x6, RZ ;  /* 0x0000000602a07819 */ /* 0x000fe400000006ff */
[----:B------:R-:W-:Y:S02]  /*5060*/  LOP3.LUT R12, R12, 0x6, RZ, 0xc0, !PT ;  /* 0x000000060c0c7812 */ /* 0x000fe400078ec0ff */
[----:B------:R-:W-:Y:S02]  /*5070*/  SHF.R.U32.HI R4, RZ, 0x1, R4 ;  /* 0x00000001ff047819 */ /* 0x000fe40000011604 */
[----:B------:R-:W-:-:S02]  /*5080*/  LOP3.LUT R160, R160, 0x40, R3, 0xe2, !PT ;  /* 0x00000040a0a07812 */ /* 0x000fc400078ee203 */
[----:B------:R-:W-:Y:S01]  /*5090*/  PRMT R12, R12, R13, UR42 ;  /* 0x0000002a0c0c7e16 */ /* 0x000fe2000800000d */
[----:B------:R-:W-:Y:S01]  /*50a0*/  USHF.L.U32 UR42, UR42, 0x8, URZ ;  /* 0x000000082a2a7899 */ /* 0x000fe2000800063f */
[----:B0-----:R-:W-:Y:S01]  /*50b0*/  IADD3 R0, RZ, -R4, -R3 ;  /* 0x80000004ff007210 */ /* 0x001fe20007ffe803 */
[----:B------:R-:W-:Y:S01]  /*50c0*/  IMAD.MOV.U32 R3, RZ, RZ, -0x2 ;  /* 0xfffffffeff037424 */ /* 0x000fe200078e00ff */
[----:B------:R-:W-:Y:S01]  /*50d0*/  LOP3.LUT R160, R160, UR8, R4, 0xfe, !PT ;  /* 0x00000008a0a07c12 */ /* 0x000fe2000f8efe04 */
[----:B------:R-:W-:Y:S01]  /*50e0*/  IMAD.U32 R4, RZ, RZ, UR6 ;  /* 0x00000006ff047e24 */ /* 0x000fe2000f8e00ff */
[----:B------:R-:W-:Y:S01]  /*50f0*/  SHF.R.S32.HI R13, RZ, 0x1f, R12 ;  /* 0x0000001fff0d7819 */ /* 0x000fe2000001140c */
[----:B------:R-:W-:Y:S01]  /*5100*/  ULDC UR6, c[0x0][0x284] ;  /* 0x0000a10000067ab9 */ /* 0x000fe20000000800 */
[----:B------:R-:W-:Y:S02]  /*5110*/  IMAD R0, R2, -0x40, R0 ;  /* 0xffffffc002007824 */ /* 0x000fe400078e0200 */
[----:B------:R-:W-:-:S02]  /*5120*/  IMAD.U32 R154, RZ, RZ, UR6 ;  /* 0x00000006ff9a7e24 */ /* 0x000fc4000f8e00ff */
[----:B------:R-:W-:-:S03]  /*5130*/  IMAD.WIDE.U32 R4, R4, UR43, R12 ;  /* 0x0000002b04047c25 */ /* 0x000fc6000f8e000c */
[----:B------:R-:W-:Y:S02]  /*5140*/  IADD3 R154, R154, -UR41, R0 ;  /* 0x800000299a9a7c10 */ /* 0x000fe4000fffe000 */
[----:B------:R-:W-:Y:S01]  /*5150*/  IADD3 R5, R5, UR4, RZ ;  /* 0x0000000405057c10 */ /* 0x000fe2000fffe0ff */
[----:B------:R-:W-:Y:S01]  /*5160*/  ULDC UR4, c[0x0][0x288] ;  /* 0x0000a20000047ab9 */ /* 0x000fe20000000800 */
[----:B------:R-:W-:Y:S01]  /*5170*/  LOP3.LUT R0, R6, 0x3, RZ, 0xc0, !PT ;  /* 0x0000000306007812 */ /* 0x000fe200078ec0ff */
[----:B------:R-:W-:-:S04]  /*5180*/  UISETP.GE.AND UP0, UPT, UR42, UR4, UPT ;  /* 0x000000042a00728c */ /* 0x000fc8000bf06270 */
[----:B------:R-:W-:Y:S01]  /*5190*/  UISETP.GE.OR UP0, UPT, UR41, UR6, UP0 ;  /* 0x000000062900728c */ /* 0x000fe20008706670 */
[----:B------:R-:W-:Y:S01]  /*51a0*/  IMAD R0, R0, R3, UR4 ;  /* 0x0000000400007e24 */ /* 0x000fe2000f8e0203 */
[----:B------:R-:W-:Y:S02]  /*51b0*/  UIMAD.WIDE.U32 UR4, UR39, -0x33333333, URZ ;  /* 0xcccccccd270478a5 */ /* 0x000fe4000f8e003f */
[----:B------:R-:W-:Y:S01]  /*51c0*/  USEL UR6, URZ, 0x1, !UP1 ;  /* 0x000000013f067887 */ /* 0x000fe2000c800000 */
[----:B------:R-:W-:Y:S01]  /*51d0*/  VIADD R0, R0, -UR42 ;  /* 0x8000002a00007c36 */ /* 0x000fe20008000000 */
[----:B------:R-:W-:Y:S01]  /*51e0*/  PLOP3.LUT P0, PT, PT, PT, UP0, 0x80, 0x0 ;  /* 0x000000000000781c */ /* 0x000fe20003f0f008 */
[----:B------:R-:W-:Y:S02]  /*51f0*/  USHF.R.U32.HI UR4, URZ, 0x2, UR5 ;  /* 0x000000023f047899 */ /* 0x000fe40008011605 */
[----:B------:R-:W-:Y:S02]  /*5200*/  ULOP3.LUT UR38, UR38, UR6, URZ, 0x3c, !UPT ;  /* 0x0000000626267292 */ /* 0x000fe4000f8e3c3f */
[----:B------:R-:W-:-:S02]  /*5210*/  UIMAD UR39, UR4, -0x5, UR39 ;  /* 0xfffffffb042778a4 */ /* 0x000fc4000f8e0227 */
[----:B------:R-:W-:Y:S01]  /*5220*/  @UP2 ULOP3.LUT UR38, UR38, 0x1, UR4, 0x78, !UPT ;  /* 0x0000000126262892 */ /* 0x000fe2000f8e7804 */
[----:B------:R-:W-:-:S05]  /*5230*/  UMOV UR41, 0xffffffff ;  /* 0xffffffff00297882 */ /* 0x000fca0000000000 */
[----:B------:R-:W-:Y:S06]  /*5240*/  @P0 BRA `(.L_x_34) ;  /* 0x000000d000f80947 */ /* 0x000fec0003800000 */
[----:B------:R-:W0:Y:S01]  /*5250*/  LDC.64 R2, c[0x0][0x5c8] ;  /* 0x00017200ff027b82 */ /* 0x000e220000000a00 */
[----:B------:R-:W-:Y:S01]  /*5260*/  ULDC.64 UR4, c[0x0][0x5c0] ;  /* 0x0001700000047ab9 */ /* 0x000fe20000000a00 */
[----:B------:R-:W-:Y:S01]  /*5270*/  BSSY B0, `(.L_x_34) ;  /* 0x0000d3b000007945 */ /* 0x000fe20003800000 */
[C---:B0-----:R-:W-:Y:S01]  /*5280*/  IMAD R6, R2.reuse, UR9, RZ ;  /* 0x0000000902067c24 */ /* 0x041fe2000f8e02ff */
[----:B------:R-:W-:Y:S01]  /*5290*/  SHF.L.U64.HI R9, R2, 0x3, R3 ;  /* 0x0000000302097819 */ /* 0x000fe20000010203 */
[----:B------:R-:W-:-:S04]  /*52a0*/  IMAD.WIDE.U32 R4, R160, R2, R4 ;  /* 0x00000002a0047225 */ /* 0x000fc800078e0004 */
[----:B------:R-:W-:Y:S01]  /*52b0*/  IMAD R6, R160, R3, R6 ;  /* 0x00000003a0067224 */ /* 0x000fe200078e0206 */
[----:B------:R-:W-:Y:S01]  /*52c0*/  IADD3 R4, P0, R4, UR4, RZ ;  /* 0x0000000404047c10 */ /* 0x000fe2000ff1e0ff */
[----:B------:R-:W-:-:S03]  /*52d0*/  IMAD.SHL.U32 R8, R2, 0x8, RZ ;  /* 0x0000000802087824 */ /* 0x000fc600078e00ff */
[----:B------:R-:W-:Y:S02]  /*52e0*/  IADD3 R6, R5, R6, RZ ;  /* 0x0000000605067210 */ /* 0x000fe40007ffe0ff */
[-C--:B------:R-:W-:Y:S02]  /*52f0*/  IADD3 R10, P1, R8, R4.reuse, RZ ;  /* 0x00000004080a7210 */ /* 0x080fe40007f3e0ff */
[----:B------:R-:W-:Y:S02]  /*5300*/  IADD3.X R5, R6, UR5, RZ, P0, !PT ;  /* 0x0000000506057c10 */ /* 0x000fe400087fe4ff */
[----:B------:R-:W-:-:S03]  /*5310*/  LEA R6, P0, R2, R4, 0x7 ;  /* 0x0000000402067211 */ /* 0x000fc600078038ff */
[----:B------:R-:W-:Y:S01]  /*5320*/  IMAD.X R11, R9, 0x1, R5, P1 ;  /* 0x00000001090b7824 */ /* 0x000fe200008e0605 */
[----:B------:R-:W-:Y:S02]  /*5330*/  LEA.HI.X R7, R2, R5, R3, 0x7, P0 ;  /* 0x0000000502077211 */ /* 0x000fe400000f3c03 */
[----:B-----5:R-:W-:Y:S02]  /*5340*/  ISETP.NE.AND P0, PT, R18, RZ, PT ;  /* 0x000000ff1200720c */ /* 0x020fe40003f05270 */
[----:B------:R-:W-:-:S05]  /*5350*/  IADD3 R8, P2, R8, R6, RZ ;  /* 0x0000000608087210 */ /* 0x000fca0007f5e0ff */
[----:B------:R-:W-:-:S06]  /*5360*/  IMAD.X R9, R9, 0x1, R7, P2 ;  /* 0x0000000109097824 */ /* 0x000fcc00010e0607 */
[----:B------:R-:W-:Y:S05]  /*5370*/  @!P0 BRA `(.L_x_35) ;  /* 0x0000009800988947 */ /* 0x000fea0003800000 */
[----:B------:R-:W0:Y:S01]  /*5380*/  LDC.64 R20, c[0x0][0x5b0] ;  /* 0x00016c00ff147b82 */ /* 0x000e220000000a00 */
[----:B------:R-:W-:Y:S01]  /*5390*/  ULDC.64 UR6, c[0x0][0x5b8] ;  /* 0x00016e0000067ab9 */ /* 0x000fe20000000a00 */
[----:B------:R-:W-:Y:S01]  /*53a0*/  ISETP.GE.AND P1, PT, R154, 0x1, PT ;  /* 0x000000019a00780c */ /* 0x000fe20003f26270 */
[----:B------:R-:W-:Y:S02]  /*53b0*/  UIMAD UR4, UR10, UR6, URZ ;  /* 0x000000060a0472a4 */ /* 0x000fe4000f8e023f */
[----:B------:R-:W-:Y:S01]  /*53c0*/  MOV R156, UR6 ;  /* 0x00000006009c7c02 */ /* 0x000fe20008000f00 */
[----:B------:R-:W-:Y:S01]  /*53d0*/  BSSY B1, `(.L_x_36) ;  /* 0x000000e000017945 */ /* 0x000fe20003800000 */
[----:B------:R-:W-:Y:S01]  /*53e0*/  ISETP.LT.OR P2, PT, R0, 0x1, !P1 ;  /* 0x000000010000780c */ /* 0x000fe20004f41670 */
[----:B------:R-:W-:Y:S01]  /*53f0*/  UIMAD UR4, UR43, UR7, UR4 ;  /* 0x000000072b0472a4 */ /* 0x000fe2000f8e0204 */
[----:B------:R-:W1:Y:S01]  /*5400*/  LDC.64 R22, c[0x0][0x5a8] ;  /* 0x00016a00ff167b82 */ /* 0x000e620000000a00 */
[----:B------:R-:W-:-:S04]  /*5410*/  IMAD.WIDE.U32 R156, R156, UR43, R12 ;  /* 0x0000002b9c9c7c25 */ /* 0x000fc8000f8e000c */
[----:B------:R-:W-:Y:S02]  /*5420*/  VIADD R153, R157, UR4 ;  /* 0x000000049d997c36 */ /* 0x000fe40008000000 */
[----:B------:R-:W-:Y:S02]  /*5430*/  IMAD.MOV.U32 R152, RZ, RZ, R156 ;  /* 0x000000ffff987224 */ /* 0x000fe400078e009c */
[----:B0-----:R-:W-:Y:S02]  /*5440*/  IMAD R161, R20, UR9, RZ ;  /* 0x0000000914a17c24 */ /* 0x001fe4000f8e02ff */
[----:B------:R-:W-:-:S04]  /*5450*/  IMAD.WIDE.U32 R2, R160, R20, R152 ;  /* 0x00000014a0027225 */ /* 0x000fc800078e0098 */
[----:B------:R-:W-:Y:S01]  /*5460*/  IMAD R161, R160, R21, R161 ;  /* 0x00000015a0a17224 */ /* 0x000fe200078e02a1 */
[----:B-1----:R-:W-:-:S04]  /*5470*/  IADD3 R14, P0, R2, R22, RZ ;  /* 0x00000016020e7210 */ /* 0x002fc80007f1e0ff */
[----:B------:R-:W-:Y:S01]  /*5480*/  IADD3.X R15, R23, R3, R161, P0, !PT ;  /* 0x00000003170f7210 */ /* 0x000fe200007fe4a1 */
[----:B------:R-:W-:Y:S08]  /*5490*/  @P2 BRA `(.L_x_37) ;  /* 0x0000000000042947 */ /* 0x000ff00003800000 */
[----:B------:R0:W5:Y:S02]  /*54a0*/  LDG.E.U8 R16, desc[UR36][R14.64] ;  /* 0x000000240e107981 */ /* 0x000164000c1e1100 */
.L_x_37:
[----:B------:R-:W-:Y:S05]  /*54b0*/  BSYNC B1 ;  /* 0x0000000000017941 */ /* 0x000fea0003800000 */
.L_x_36:
[----:B------:R-:W2:Y:S01]  /*54c0*/  LDL.LU R3, [R1] ;  /* 0x0000000001037983 */ /* 0x000ea20000300800 */
[----:B-----5:R-:W-:Y:S01]  /*54d0*/  LOP3.LUT R2, R16, 0xffff, RZ, 0xc0, !PT ;  /* 0x0000ffff10027812 */ /* 0x020fe200078ec0ff */
[----:B------:R-:W-:Y:S01]  /*54e0*/  BSSY B1, `(.L_x_38) ;  /* 0x000000a000017945 */ /* 0x000fe20003800000 */
[----:B------:R-:W-:Y:S02]  /*54f0*/  ISETP.LT.OR P0, PT, R0, 0x2, !P1 ;  /* 0x000000020000780c */ /* 0x000fe40004f01670 */
[----:B------:R-:W-:-:S05]  /*5500*/  PRMT R2, R2, 0x8880, RZ ;  /* 0x0000888002027816 */ /* 0x000fca00000000ff */
[----:B------:R-:W-:-:S04]  /*5510*/  IMAD R2, R2, R18, RZ ;  /* 0x0000001202027224 */ /* 0x000fc800078e02ff */
[----:B--2---:R-:W-:-:S05]  /*5520*/  @!P2 IMAD R3, R3, R17, R2 ;  /* 0x000000110303a224 */ /* 0x004fca00078e0202 */
[----:B------:R1:W-:Y:S01]  /*5530*/  @!P2 STG.E.U8 desc[UR36][R4.64], R3 ;  /* 0x000000030400a986 */ /* 0x0003e2000c101124 */
[----:B------:R-:W-:Y:S05]  /*5540*/  @P0 BRA `(.L_x_39) ;  /* 0x00000000000c0947 */ /* 0x000fea0003800000 */
[----:B------:R-:W2:Y:S02]  /*5550*/  LDG.E.U8 R16, desc[UR36][R14.64+0x1] ;  /* 0x000001240e107981 */ /* 0x000ea4000c1e1100 */
[----:B--2---:R-:W-:-:S05]  /*5560*/  PRMT R2, R16, 0x8880, RZ ;  /* 0x0000888010027816 */ /* 0x004fca00000000ff */
[----:B------:R-:W-:-:S07]  /*5570*/  IMAD R2, R2, R18, RZ ;  /* 0x0000001202027224 */ /* 0x000fce00078e02ff */
.L_x_39:
[----:B------:R-:W-:Y:S05]  /*5580*/  BSYNC B1 ;  /* 0x0000000000017941 */ /* 0x000fea0003800000 */
.L_x_38:
[----:B-1----:R-:W2:Y:S01]  /*5590*/  LDL.LU R3, [R1+0x4] ;  /* 0x0000040001037983 */ /* 0x002ea20000300800 */
[C---:B------:R-:W-:Y:S01]  /*55a0*/  SHF.L.U64.HI R159, R20.reuse, 0x3, R21 ;  /* 0x00000003149f7819 */ /* 0x040fe20000010215 */
[----:B------:R-:W-:Y:S01]  /*55b0*/  IMAD.SHL.U32 R158, R20, 0x8, RZ ;  /* 0x00000008149e7824 */ /* 0x000fe200078e00ff */
[----:B------:R-:W-:Y:S03]  /*55c0*/  BSSY B1, `(.L_x_40) ;  /* 0x000000d000017945 */ /* 0x000fe60003800000 */
[----:B------:R-:W-:-:S05]  /*55d0*/  IMAD.WIDE.U32 R12, R160, R20, R158 ;  /* 0x00000014a00c7225 */ /* 0x000fca00078e009e */
[----:B------:R-:W-:Y:S02]  /*55e0*/  IADD3 R161, R161, R13, RZ ;  /* 0x0000000da1a17210 */ /* 0x000fe40007ffe0ff */
[----:B------:R-:W-:-:S04]  /*55f0*/  IADD3 R12, P2, P3, R156, R22, R12 ;  /* 0x000000169c0c7210 */ /* 0x000fc80007b5e00c */
[----:B------:R-:W-:Y:S01]  /*5600*/  IADD3.X R13, R153, R23, R161, P2, P3 ;  /* 0x00000017990d7210 */ /* 0x000fe200017e64a1 */
[----:B--2---:R-:W-:-:S05]  /*5610*/  @!P0 IMAD R3, R3, R17, R2 ;  /* 0x0000001103038224 */ /* 0x004fca00078e0202 */
[----:B------:R1:W-:Y:S01]  /*5620*/  @!P0 STG.E.U8 desc[UR36][R4.64+0x1], R3 ;  /* 0x0000010304008986 */ /* 0x0003e2000c101124 */
[----:B------:R-:W-:-:S04]  /*5630*/  ISETP.GE.AND P0, PT, R154, 0x9, PT ;  /* 0x000000099a00780c */ /* 0x000fc80003f06270 */
[----:B------:R-:W-:-:S13]  /*5640*/  ISETP.LT.OR P4, PT, R0, 0x1, !P0 ;  /* 0x000000010000780c */ /* 0x000fda0004781670 */
[----:B-1----:R-:W-:Y:S05]  /*5650*/  @P4 BRA `(.L_x_41) ;  /* 0x00000000000c4947 */ /* 0x002fea0003800000 */
[----:B------:R-:W2:Y:S02]  /*5660*/  LDG.E.U8 R16, desc[UR36][R12.64] ;  /* 0x000000240c107981 */ /* 0x000ea4000c1e1100 */
[----:B--2---:R-:W-:-:S05]  /*5670*/  PRMT R2, R16, 0x8880, RZ ;  /* 0x0000888010027816 */ /* 0x004fca00000000ff */
[----:B------:R-:W-:-:S07]  /*5680*/  IMAD R2, R2, R18, RZ ;  /* 0x0000001202027224 */ /* 0x000fce00078e02ff */
.L_x_41:
[----:B------:R-:W-:Y:S05]  /*5690*/  BSYNC B1 ;  /* 0x0000000000017941 */ /* 0x000fea0003800000 */
.L_x_40:
[----:B------:R-:W2:Y:S01]  /*56a0*/  LDL.LU R3, [R1+0x8] ;  /* 0x0000080001037983 */ /* 0x000ea20000300800 */
[----:B------:R-:W-:Y:S01]  /*56b0*/  ISETP.LT.OR P2, PT, R0, 0x2, !P0 ;  /* 0x000000020000780c */ /* 0x000fe20004741670 */
[----:B------:R-:W-:Y:S01]  /*56c0*/  BSSY B1, `(.L_x_42) ;  /* 0x0000007000017945 */ /* 0x000fe20003800000 */
[----:B--2---:R-:W-:-:S05]  /*56d0*/  @!P4 IMAD R3, R3, R17, R2 ;  /* 0x000000110303c224 */ /* 0x004fca00078e0202 */
[----:B------:R1:W-:Y:S06]  /*56e0*/  @!P4 STG.E.U8 desc[UR36][R10.64], R3 ;  /* 0x000000030a00c986 */ /* 0x0003ec000c101124 */
[----:B------:R-:W-:Y:S05]  /*56f0*/  @P2 BRA `(.L_x_43) ;  /* 0x00000000000c2947 */ /* 0x000fea0003800000 */
[----:B------:R-:W2:Y:S02]  /*5700*/  LDG.E.U8 R16, desc[UR36][R12.64+0x1] ;  /* 0x000001240c107981 */ /* 0x000ea4000c1e1100 */
[----:B--2---:R-:W-:-:S05]  /*5710*/  PRMT R2, R16, 0x8880, RZ ;  /* 0x0000888010027816 */ /* 0x004fca00000000ff */
[----:B------:R-:W-:-:S07]  /*5720*/  IMAD R2, R2, R18, RZ ;  /* 0x0000001202027224 */ /* 0x000fce00078e02ff */
.L_x_43:
[----:B------:R-:W-:Y:S05]  /*5730*/  BSYNC B1 ;  /* 0x0000000000017941 */ /* 0x000fea0003800000 */
.L_x_42:
[----:B-1----:R-:W2:Y:S01]  /*5740*/  LDL.LU R3, [R1+0xc] ;  /* 0x00000c0001037983 */ /* 0x002ea20000300800 */
[----:B------:R-:W-:Y:S01]  /*5750*/  BSSY B1, `(.L_x_44) ;  /* 0x0000009000017945 */ /* 0x000fe20003800000 */
[----:B------:R-:W-:Y:S01]  /*5760*/  ISETP.LT.OR P3, PT, R0, 0xa, !P1 ;  /* 0x0000000a0000780c */ /* 0x000fe20004f61670 */
[----:B--2---:R-:W-:-:S05]  /*5770*/  @!P2 IMAD R3, R3, R17, R2 ;  /* 0x000000110303a224 */ /* 0x004fca00078e0202 */
[----:B------:R1:W-:Y:S01]  /*5780*/  @!P2 STG.E.U8 desc[UR36][R10.64+0x1], R3 ;  /* 0x000001030a00a986 */ /* 0x0003e2000c101124 */
[----:B------:R-:W-:-:S13]  /*5790*/  ISETP.LT.OR P2, PT, R0, 0x9, !P1 ;  /* 0x000000090000780c */ /* 0x000fda0004f41670 */
[----:B-1----:R-:W-:Y:S05]  /*57a0*/  @P2 BRA `(.L_x_45) ;  /* 0x00000000000c2947 */ /* 0x002fea0003800000 */
[----:B------:R-:W2:Y:S02]  /*57b0*/  LDG.E.U8 R16, desc[UR36][R14.64+0x8] ;  /* 0x000008240e107981 */ /* 0x000ea4000c1e1100 */
[----:B--2---:R-:W-:-:S05]  /*57c0*/  PRMT R2, R16, 0x8880, RZ ;  /* 0x0000888010027816 */ /* 0x004fca00000000ff */
[----:B------:R-:W-:-:S07]  /*57d0*/  IMAD R2, R2, R18, RZ ;  /* 0x0000001202027224 */ /* 0x000fce00078e02ff */
.L_x_45:
[----:B------:R-:W-:Y:S05]  /*57e0*/  BSYNC B1 ;  /* 0x0000000000017941 */ /* 0x000fea0003800000 */
.L_x_44:
[----:B------:R-:W2:Y:S01]  /*57f0*/  LDL.LU R3, [R1+0x10] ;  /* 0x0000100001037983 */ /* 0x000ea20000300800 */
[----:B------:R-:W-:Y:S01]  /*5800*/  BSSY B1, `(.L_x_46) ;  /* 0x0000007000017945 */ /* 0x000fe20003800000 */
[----:B--2---:R-:W-:-:S05]  /*5810*/  @!P2 IMAD R3, R3, R17, R2 ;  /* 0x000000110303a224 */ /* 0x004fca00078e0202 */
[----:B------:R1:W-:Y:S01]  /*5820*/  @!P2 STG.E.U8 desc[UR36][R4.64+0x8], R3 ;  /* 0x000008030400a986 */ /* 0x0003e2000c101124 */
[----:B------:R-:W-:Y:S05]  /*5830*/  @P3 BRA `(.L_x_47) ;  /* 0x00000000000c3947 */ /* 0x000fea0003800000 */
[----:B------:R-:W2:Y:S02]  /*5840*/  LDG.E.U8 R16, desc[UR36][R14.64+0x9] ;  /* 0x000009240e107981 */ /* 0x000ea4000c1e1100 */
[----:B--2---:R-:W-:-:S05]  /*5850*/  PRMT R2, R16, 0x8880, RZ ;  /* 0x0000888010027816 */ /* 0x004fca00000000ff */
[----:B------:R-:W-:-:S07]  /*5860*/  IMAD R2, R2, R18, RZ ;  /* 0x0000001202027224 */ /* 0x000fce00078e02ff */
.L_x_47:
[----:B------:R-:W-:Y:S05]  /*5870*/  BSYNC B1 ;  /* 0x0000000000017941 */ /* 0x000fea0003800000 */
.L_x_46:
[----:B-1----:R-:W2:Y:S01]  /*5880*/  LDL.LU R3, [R1+0x14] ;  /* 0x0000140001037983 */ /* 0x002ea20000300800 */
[C---:B------:R-:W-:Y:S01]  /*5890*/  ISETP.LT.OR P2, PT, R0.reuse, 0x9, !P0 ;  /* 0x000000090000780c */ /* 0x040fe20004741670 */
[----:B------:R-:W-:Y:S01]  /*58a0*/  BSSY B1, `(.L_x_48) ;  /* 0x000000b000017945 */ /* 0x000fe20003800000 */
[C---:B------:R-:W-:Y:S02]  /*58b0*/  ISETP.LT.OR P4, PT, R0.reuse, 0x11, !P1 ;  /* 0x000000110000780c */ /* 0x040fe40004f81670 */
[C---:B------:R-:W-:Y:S02]  /*58c0*/  ISETP.LT.OR P5, PT, R0.reuse, 0x12, !P1 ;  /* 0x000000120000780c */ /* 0x040fe40004fa1670 */
[----:B------:R-:W-:Y:S01]  /*58d0*/  ISETP.LT.OR P6, PT, R0, 0x11, !P0 ;  /* 0x000000110000780c */ /* 0x000fe200047c1670 */
[----:B--2---:R-:W-:-:S05]  /*58e0*/  @!P3 IMAD R3, R3, R17, R2 ;  /* 0x000000110303b224 */ /* 0x004fca00078e0202 */
[----:B------:R1:W-:Y:S01]  /*58f0*/  @!P3 STG.E.U8 desc[UR36][R4.64+0x9], R3 ;  /* 0x000009030400b986 */ /* 0x0003e2000c101124 */
[----:B------:R-:W-:Y:S01]  /*5900*/  ISETP.LT.OR P3, PT, R0, 0xa, !P0 ;  /* 0x0000000a0000780c */ /* 0x000fe20004761670 */
[----:B------:R-:W-:-:S12]  /*5910*/  @P2 BRA `(.L_x_49) ;  /* 0x00000000000c2947 */ /* 0x000fd80003800000 */
[----:B------:R-:W2:Y:S02]  /*5920*/  LDG.E.U8 R16, desc[UR36][R12.64+0x8] ;  /* 0x000008240c107981 */ /* 0x000ea4000c1e1100 */
[----:B--2---:R-:W-:-:S05]  /*5930*/  PRMT R2, R16, 0x8880, RZ ;  /* 0x0000888010027816 */ /* 0x004fca00000000ff */
[----:B------:R-:W-:-:S07]  /*5940*/  IMAD R2, R2, R18, RZ ;  /* 0x0000001202027224 */ /* 0x000fce00078e02ff */
.L_x_49:
[----:B------:R-:W-:Y:S05]  /*5950*/  BSYNC B1 ;  /* 0x0000000000017941 */ /* 0x000fea0003800000 */
.L_x_48:
[----:B-1----:R-:W2:Y:S01]  /*5960*/  LDL.LU R3, [R1+0x18] ;  /* 0x0000180001037983 */ /* 0x002ea20000300800 */
[----:B------:R-:W-:Y:S01]  /*5970*/  BSSY B1, `(.L_x_50) ;  /* 0x0000007000017945 */ /* 0x000fe20003800000 */
[----:B--2---:R-:W-:-:S05]  /*5980*/  @!P2 IMAD R3, R3, R17, R2 ;  /* 0x000000110303a224 */ /* 0x004fca00078e0202 */
[----:B------:R1:W-:Y:S01]  /*5990*/  @!P2 STG.E.U8 desc[UR36][R10.64+0x8], R3 ;  /* 0x000008030a00a986 */ /* 0x0003e2000c101124 */
[----:B------:R-:W-:Y:S05]  /*59a0*/  @P3 BRA `(.L_x_51) ;  /* 0x00000000000c3947 */ /* 0x000fea0003800000 */
[----:B------:R-:W2:Y:S02]  /*59b0*/  LDG.E.U8 R16, desc[UR36][R12.64+0x9] ;  /* 0x000009240c107981 */ /* 0x000ea4000c1e1100 */
[----:B--2---:R-:W-:-:S05]  /*59c0*/  PRMT R2, R16, 0x8880, RZ ;  /* 0x0000888010027816 */ /* 0x004fca00000000ff */
[----:B------:R-:W-:-:S07]  /*59d0*/  IMAD R2, R2, R18, RZ ;  /* 0x0000001202027224 */ /* 0x000fce00078e02ff */
.L_x_51:
[----:B------:R-:W-:Y:S05]  /*59e0*/  BSYNC B1 ;  /* 0x0000000000017941 */ /* 0x000fea0003800000 */
.L_x_50:
        /* <DEDUP_REMOVED lines=8> */
.L_x_53:
[----:B------:R-:W-:Y:S05]  /*5a70*/  BSYNC B1 ;  /* 0x0000000000017941 */ /* 0x000fea0003800000 */
.L_x_52:
        /* <DEDUP_REMOVED lines=8> */
.L_x_55:
[----:B------:R-:W-:Y:S05]  /*5b00*/  BSYNC B1 ;  /* 0x0000000000017941 */ /* 0x000fea0003800000 */
.L_x_54:
        /* <DEDUP_REMOVED lines=8> */
.L_x_57:
[----:B------:R-:W-:Y:S05]  /*5b90*/  BSYNC B1 ;  /* 0x0000000000017941 */ /* 0x000fea0003800000 */
.L_x_56:
        /* <DEDUP_REMOVED lines=13> */
.L_x_59:
[----:B------:R-:W-:Y:S05]  /*5c70*/  BSYNC B1 ;  /* 0x0000000000017941 */ /* 0x000fea0003800000 */
.L_x_58:
        /* <DEDUP_REMOVED lines=8> */
.L_x_61:
[----:B------:R-:W-:Y:S05]  /*5d00*/  BSYNC B1 ;  /* 0x0000000000017941 */ /* 0x000fea0003800000 */
.L_x_60:
        /* <DEDUP_REMOVED lines=8> */
.L_x_63:
[----:B------:R-:W-:Y:S05]  /*5d90*/  BSYNC B1 ;  /* 0x0000000000017941 */ /* 0x000fea0003800000 */
.L_x_62:
        /* <DEDUP_REMOVED lines=8> */
.L_x_65:
[----:B------:R-:W-:Y:S05]  /*5e20*/  BSYNC B1 ;  /* 0x0000000000017941 */ /* 0x000fea0003800000 */
.L_x_64:
        /* <DEDUP_REMOVED lines=8> */
.L_x_67:
[----:B------:R-:W-:Y:S05]  /*5eb0*/  BSYNC B1 ;  /* 0x0000000000017941 */ /* 0x000fea0003800000 */
.L_x_66:
        /* <DEDUP_REMOVED lines=13> */
.L_x_69:
[----:B------:R-:W-:Y:S05]  /*5f90*/  BSYNC B1 ;  /* 0x0000000000017941 */ /* 0x000fea0003800000 */
.L_x_68:
        /* <DEDUP_REMOVED lines=8> */
.L_x_71:
[----:B------:R-:W-:Y:S05]  /*6020*/  BSYNC B1 ;  /* 0x0000000000017941 */ /* 0x000fea0003800000 */
.L_x_70:
        /* <DEDUP_REMOVED lines=8> */
.L_x_73:
[----:B------:R-:W-:Y:S05]  /*60b0*/  BSYNC B1 ;  /* 0x0000000000017941 */ /* 0x000fea0003800000 */
.L_x_72:
        /* <DEDUP_REMOVED lines=8> */
.L_x_75:
[----:B------:R-:W-:Y:S05]  /*6140*/  BSYNC B1 ;  /* 0x0000000000017941 */ /* 0x000fea0003800000 */
.L_x_74:
        /* <DEDUP_REMOVED lines=8> */
.L_x_77:
[----:B------:R-:W-:Y:S05]  /*61d0*/  BSYNC B1 ;  /* 0x0000000000017941 */ /* 0x000fea0003800000 */
.L_x_76:
        /* <DEDUP_REMOVED lines=13> */
.L_x_79:
[----:B------:R-:W-:Y:S05]  /*62b0*/  BSYNC B1 ;  /* 0x0000000000017941 */ /* 0x000fea0003800000 */
.L_x_78:
        /* <DEDUP_REMOVED lines=8> */
.L_x_81:
[----:B------:R-:W-:Y:S05]  /*6340*/  BSYNC B1 ;  /* 0x0000000000017941 */ /* 0x000fea0003800000 */
.L_x_80:
        /* <DEDUP_REMOVED lines=8> */
.L_x_83:
[----:B------:R-:W-:Y:S05]  /*63d0*/  BSYNC B1 ;  /* 0x0000000000017941 */ /* 0x000fea0003800000 */
.L_x_82:
        /* <DEDUP_REMOVED lines=8> */
.L_x_85:
[----:B------:R-:W-:Y:S05]  /*6460*/  BSYNC B1 ;  /* 0x0000000000017941 */ /* 0x000fea0003800000 */
.L_x_84:
        /* <DEDUP_REMOVED lines=8> */
.L_x_87:
[----:B------:R-:W-:Y:S05]  /*64f0*/  BSYNC B1 ;  /* 0x0000000000017941 */ /* 0x000fea0003800000 */
.L_x_86:
        /* <DEDUP_REMOVED lines=13> */
.L_x_89:
[----:B------:R-:W-:Y:S05]  /*65d0*/  BSYNC B1 ;  /* 0x0000000000017941 */ /* 0x000fea0003800000 */
.L_x_88:
        /* <DEDUP_REMOVED lines=8> */
.L_x_91:
[----:B------:R-:W-:Y:S05]  /*6660*/  BSYNC B1 ;  /* 0x0000000000017941 */ /* 0x000fea0003800000 */
.L_x_90:
        /* <DEDUP_REMOVED lines=8> */
.L_x_93:
[----:B------:R-:W-:Y:S05]  /*66f0*/  BSYNC B1 ;  /* 0x0000000000017941 */ /* 0x000fea0003800000 */
.L_x_92:
        /* <DEDUP_REMOVED lines=8> */
.L_x_95:
[----:B------:R-:W-:Y:S05]  /*6780*/  BSYNC B1 ;  /* 0x0000000000017941 */ /* 0x000fea0003800000 */
.L_x_94:
        /* <DEDUP_REMOVED lines=8> */
.L_x_97:
[----:B------:R-:W-:Y:S05]  /*6810*/  BSYNC B1 ;  /* 0x0000000000017941 */ /* 0x000fea0003800000 */
.L_x_96:
        /* <DEDUP_REMOVED lines=13> */
.L_x_99:
[----:B------:R-:W-:Y:S05]  /*68f0*/  BSYNC B1 ;  /* 0x0000000000017941 */ /* 0x000fea0003800000 */
.L_x_98:
        /* <DEDUP_REMOVED lines=8> */
.L_x_101:
[----:B------:R-:W-:Y:S05]  /*6980*/  BSYNC B1 ;  /* 0x0000000000017941 */ /* 0x000fea0003800000 */
.L_x_100:
        /* <DEDUP_REMOVED lines=8> */
.L_x_103:
[----:B------:R-:W-:Y:S05]  /*6a10*/  BSYNC B1 ;  /* 0x0000000000017941 */ /* 0x000fea0003800000 */
.L_x_102:
        /* <DEDUP_REMOVED lines=8> */
.L_x_105:
[----:B------:R-:W-:Y:S05]  /*6aa0*/  BSYNC B1 ;  /* 0x0000000000017941 */ /* 0x000fea0003800000 */
.L_x_104:
        /* <DEDUP_REMOVED lines=8> */
.L_x_107:
[----:B------:R-:W-:Y:S05]  /*6b30*/  BSYNC B1 ;  /* 0x0000000000017941 */ /* 0x000fea0003800000 */
.L_x_106:
        /* <DEDUP_REMOVED lines=13> */
.L_x_109:
[----:B------:R-:W-:Y:S05]  /*6c10*/  BSYNC B1 ;  /* 0x0000000000017941 */ /* 0x000fea0003800000 */
.L_x_108:
        /* <DEDUP_REMOVED lines=8> */
.L_x_111:
[----:B------:R-:W-:Y:S05]  /*6ca0*/  BSYNC B1 ;  /* 0x0000000000017941 */ /* 0x000fea0003800000 */
.L_x_110:
        /* <DEDUP_REMOVED lines=8> */
.L_x_113:
[----:B------:R-:W-:Y:S05]  /*6d30*/  BSYNC B1 ;  /* 0x0000000000017941 */ /* 0x000fea0003800000 */
.L_x_112:
        /* <DEDUP_REMOVED lines=8> */
.L_x_115:
[----:B------:R-:W-:Y:S05]  /*6dc0*/  BSYNC B1 ;  /* 0x0000000000017941 */ /* 0x000fea0003800000 */
.L_x_114:
        /* <DEDUP_REMOVED lines=8> */
.L_x_117:
[----:B------:R-:W-:Y:S05]  /*6e50*/  BSYNC B1 ;  /* 0x0000000000017941 */ /* 0x000fea0003800000 */
.L_x_116:
        /* <DEDUP_REMOVED lines=13> */
.L_x_119:
[----:B------:R-:W-:Y:S05]  /*6f30*/  BSYNC B1 ;  /* 0x0000000000017941 */ /* 0x000fea0003800000 */
.L_x_118:
        /* <DEDUP_REMOVED lines=8> */
.L_x_121:
[----:B------:R-:W-:Y:S05]  /*6fc0*/  BSYNC B1 ;  /* 0x0000000000017941 */ /* 0x000fea0003800000 */
.L_x_120:
        /* <DEDUP_REMOVED lines=8> */
.L_x_123:
[----:B------:R-:W-:Y:S05]  /*7050*/  BSYNC B1 ;  /* 0x0000000000017941 */ /* 0x000fea0003800000 */
.L_x_122:
        /* <DEDUP_REMOVED lines=8> */
.L_x_125:
[----:B------:R-:W-:Y:S05]  /*70e0*/  BSYNC B1 ;  /* 0x0000000000017941 */ /* 0x000fea0003800000 */
.L_x_124:
        /* <DEDUP_REMOVED lines=8> */
.L_x_127:
[----:B------:R-:W-:Y:S05]  /*7170*/  BSYNC B1 ;  /* 0x0000000000017941 */ /* 0x000fea0003800000 */
.L_x_126:
        /* <DEDUP_REMOVED lines=13> */
.L_x_129:
[----:B------:R-:W-:Y:S05]  /*7250*/  BSYNC B1 ;  /* 0x0000000000017941 */ /* 0x000fea0003800000 */
.L_x_128:
        /* <DEDUP_REMOVED lines=8> */
.L_x_131:
[----:B------:R-:W-:Y:S05]  /*72e0*/  BSYNC B1 ;  /* 0x0000000000017941 */ /* 0x000fea0003800000 */
.L_x_130:
        /* <DEDUP_REMOVED lines=8> */
.L_x_133:
[----:B------:R-:W-:Y:S05]  /*7370*/  BSYNC B1 ;  /* 0x0000000000017941 */ /* 0x000fea0003800000 */
.L_x_132:
        /* <DEDUP_REMOVED lines=8> */
.L_x_135:
[----:B------:R-:W-:Y:S05]  /*7400*/  BSYNC B1 ;  /* 0x0000000000017941 */ /* 0x000fea0003800000 */
.L_x_134:
        /* <DEDUP_REMOVED lines=8> */
.L_x_137:
[----:B------:R-:W-:Y:S05]  /*7490*/  BSYNC B1 ;  /* 0x0000000000017941 */ /* 0x000fea0003800000 */
.L_x_136:
        /* <DEDUP_REMOVED lines=13> */
.L_x_139:
[----:B------:R-:W-:Y:S05]  /*7570*/  BSYNC B1 ;  /* 0x0000000000017941 */ /* 0x000fea0003800000 */
.L_x_138:
        /* <DEDUP_REMOVED lines=8> */
.L_x_141:
[----:B------:R-:W-:Y:S05]  /*7600*/  BSYNC B1 ;  /* 0x0000000000017941 */ /* 0x000fea0003800000 */
.L_x_140:
[----:B-1----:R-:W2:Y:S01]  /*7610*/  LDL.LU R3, [R1+0xd0] ;  /* 0x0000d00001037983 */ /* 0x002ea20000300800 */
[----:B------:R-:W-:Y:S01]  /*7620*/  BSSY B1, `(.L_x_142) ;  /* 0x0000007000017945 */ /* 0x000fe20003800000 */
[----:B--2---:R-:W-:-:S05]  /*7630*/  @!P3 IMAD R3, R3, R17, R2 ;  /* 0x000000110303b224 */ /* 0x004fca00078e0202 */
[----:B------:R1:W-:Y:S01]  /*7640*/  @!P3 STG.E.U8 desc[UR36][R4.64+0x68], R3 ;  /* 0x000068030400b986 */ /* 0x0003e2000c101124 */
[----:B------:R-:W-:Y:S05]  /*7650*/  @P5 BRA `(.L_x_143) ;  /* 0x00000000000c5947 */ /* 0x000fea0003800000 */
[----:B------:R-:W1:Y:S02]  /*7660*/  LDG.E.U8 R16, desc[UR36][R14.64+0x69] ;  /* 0x000069240e107981 */ /* 0x000e64000c1e1100 */
[----:B-1----:R-:W-:-:S05]  /*7670*/  PRMT R3, R16, 0x8880, RZ ;  /* 0x0000888010037816 */ /* 0x002fca00000000ff */
[----:B------:R-:W-:-:S07]  /*7680*/  IMAD R2, R3, R18, RZ ;  /* 0x0000001203027224 */ /* 0x000fce00078e02ff */
.L_x_143:
[----:B------:R-:W-:Y:S05]  /*7690*/  BSYNC B1 ;  /* 0x0000000000017941 */ /* 0x000fea0003800000 */
.L_x_142:
        /* <DEDUP_REMOVED lines=8> */
.L_x_145:
[----:B------:R-:W-:Y:S05]  /*7720*/  BSYNC B1 ;  /* 0x0000000000017941 */ /* 0x000fea0003800000 */
.L_x_144:
        /* <DEDUP_REMOVED lines=8> */
.L_x_147:
[----:B------:R-:W-:Y:S05]  /*77b0*/  BSYNC B1 ;  /* 0x0000000000017941 */ /* 0x000fea0003800000 */
.L_x_146:
        /* <DEDUP_REMOVED lines=10> */
[----:B------:R-:W1:Y:S02]  /*7860*/  LDG.E.U8 R16, desc[UR36][R14.64+0x70] ;  /* 0x000070240e107981 */ /* 0x000e64000c1e1100 */
[----:B-1----:R-:W-:-:S05]  /*7870*/  PRMT R3, R16, 0x8880, RZ ;  /* 0x0000888010037816 */ /* 0x002fca00000000ff */
[----:B------:R-:W-:-:S07]  /*7880*/  IMAD R2, R3, R18, RZ ;  /* 0x0000001203027224 */ /* 0x000fce00078e02ff */
.L_x_149:
[----:B------:R-:W-:Y:S05]  /*7890*/  BSYNC B1 ;  /* 0x0000000000017941 */ /* 0x000fea0003800000 */
.L_x_148:
        /* <DEDUP_REMOVED lines=8> */
.L_x_151:
[----:B------:R-:W-:Y:S05]  /*7920*/  BSYNC B1 ;  /* 0x0000000000017941 */ /* 0x000fea0003800000 */
.L_x_150:
        /* <DEDUP_REMOVED lines=8> */
.L_x_153:
[----:B------:R-:W-:Y:S05]  /*79b0*/  BSYNC B1 ;  /* 0x0000000000017941 */ /* 0x000fea0003800000 */
.L_x_152:
        /* <DEDUP_REMOVED lines=8> */
.L_x_155:
[----:B------:R-:W-:Y:S05]  /*7a40*/  BSYNC B1 ;  /* 0x0000000000017941 */ /* 0x000fea0003800000 */
.L_x_154:
        /* <DEDUP_REMOVED lines=8> */
.L_x_157:
[----:B------:R-:W-:Y:S05]  /*7ad0*/  BSYNC B1 ;  /* 0x0000000000017941 */ /* 0x000fea0003800000 */
.L_x_156:
        /* <DEDUP_REMOVED lines=13> */
.L_x_159:
[----:B------:R-:W-:Y:S05]  /*7bb0*/  BSYNC B1 ;  /* 0x0000000000017941 */ /* 0x000fea0003800000 */
.L_x_158:
        /* <DEDUP_REMOVED lines=8> */
.L_x_161:
[----:B------:R-:W-:Y:S05]  /*7c40*/  BSYNC B1 ;  /* 0x0000000000017941 */ /* 0x000fea0003800000 */
.L_x_160:
        /* <DEDUP_REMOVED lines=8> */
.L_x_163:
[----:B------:R-:W-:Y:S05]  /*7cd0*/  BSYNC B1 ;  /* 0x0000000000017941 */ /* 0x000fea0003800000 */
.L_x_162:
        /* <DEDUP_REMOVED lines=8> */
.L_x_165:
[----:B------:R-:W-:Y:S05]  /*7d60*/  BSYNC B1 ;  /* 0x0000000000017941 */ /* 0x000fea0003800000 */
.L_x_164:
        /* <DEDUP_REMOVED lines=8> */
.L_x_167:
[----:B------:R-:W-:Y:S05]  /*7df0*/  BSYNC B1 ;  /* 0x0000000000017941 */ /* 0x000fea0003800000 */
.L_x_166:
        /* <DEDUP_REMOVED lines=13> */
.L_x_169:
[----:B------:R-:W-:Y:S05]  /*7ed0*/  BSYNC B1 ;  /* 0x0000000000017941 */ /* 0x000fea0003800000 */
.L_x_168:
        /* <DEDUP_REMOVED lines=8> */
.L_x_171:
[----:B------:R-:W-:Y:S05]  /*7f60*/  BSYNC B1 ;  /* 0x0000000000017941 */ /* 0x000fea0003800000 */
.L_x_170:
        /* <DEDUP_REMOVED lines=8> */
.L_x_173:
[----:B------:R-:W-:Y:S05]  /*7ff0*/  BSYNC B1 ;  /* 0x0000000000017941 */ /* 0x000fea0003800000 */
.L_x_172:
        /* <DEDUP_REMOVED lines=8> */
.L_x_175:
[----:B------:R-:W-:Y:S05]  /*8080*/  BSYNC B1 ;  /* 0x0000000000017941 */ /* 0x000fea0003800000 */
.L_x_174:
        /* <DEDUP_REMOVED lines=8> */
.L_x_177:
[----:B------:R-:W-:Y:S05]  /*8110*/  BSYNC B1 ;  /* 0x0000000000017941 */ /* 0x000fea0003800000 */
.L_x_176:
        /* <DEDUP_REMOVED lines=13> */
.L_x_179:
[----:B------:R-:W-:Y:S05]  /*81f0*/  BSYNC B1 ;  /* 0x0000000000017941 */ /* 0x000fea0003800000 */
.L_x_178:
        /* <DEDUP_REMOVED lines=8> */
.L_x_181:
[----:B------:R-:W-:Y:S05]  /*8280*/  BSYNC B1 ;  /* 0x0000000000017941 */ /* 0x000fea0003800000 */
.L_x_180:
        /* <DEDUP_REMOVED lines=8> */
.L_x_183:
[----:B------:R-:W-:Y:S05]  /*8310*/  BSYNC B1 ;  /* 0x0000000000017941 */ /* 0x000fea0003800000 */
.L_x_182:
        /* <DEDUP_REMOVED lines=8> */
.L_x_185:
[----:B------:R-:W-:Y:S05]  /*83a0*/  BSYNC B1 ;  /* 0x0000000000017941 */ /* 0x000fea0003800000 */
.L_x_184:
        /* <DEDUP_REMOVED lines=8> */
.L_x_187:
[----:B------:R-:W-:Y:S05]  /*8430*/  BSYNC B1 ;  /* 0x0000000000017941 */ /* 0x000fea0003800000 */
.L_x_186:
        /* <DEDUP_REMOVED lines=13> */
.L_x_189:
[----:B------:R-:W-:Y:S05]  /*8510*/  BSYNC B1 ;  /* 0x0000000000017941 */ /* 0x000fea0003800000 */
.L_x_188:
        /* <DEDUP_REMOVED lines=8> */
.L_x_191:
[----:B------:R-:W-:Y:S05]  /*85a0*/  BSYNC B1 ;  /* 0x0000000000017941 */ /* 0x000fea0003800000 */
.L_x_190:
        /* <DEDUP_REMOVED lines=8> */
.L_x_193:
[----:B------:R-:W-:Y:S05]  /*8630*/  BSYNC B1 ;  /* 0x0000000000017941 */ /* 0x000fea0003800000 */
.L_x_192:
        /* <DEDUP_REMOVED lines=8> */
.L_x_195:
[----:B------:R-:W-:Y:S05]  /*86c0*/  BSYNC B1 ;  /* 0x0000000000017941 */ /* 0x000fea0003800000 */
.L_x_194:
        /* <DEDUP_REMOVED lines=8> */
.L_x_197:
[----:B------:R-:W-:Y:S05]  /*8750*/  BSYNC B1 ;  /* 0x0000000000017941 */ /* 0x000fea0003800000 */
.L_x_196:
        /* <DEDUP_REMOVED lines=13> */
.L_x_199:
[----:B------:R-:W-:Y:S05]  /*8830*/  BSYNC B1 ;  /* 0x0000000000017941 */ /* 0x000fea0003800000 */
.L_x_198:
        /* <DEDUP_REMOVED lines=8> */
.L_x_201:
[----:B------:R-:W-:Y:S05]  /*88c0*/  BSYNC B1 ;  /* 0x0000000000017941 */ /* 0x000fea0003800000 */
.L_x_200:
        /* <DEDUP_REMOVED lines=8> */
.L_x_203:
[----:B------:R-:W-:Y:S05]  /*8950*/  BSYNC B1 ;  /* 0x0000000000017941 */ /* 0x000fea0003800000 */
.L_x_202:
        /* <DEDUP_REMOVED lines=8> */
.L_x_205:
[----:B------:R-:W-:Y:S05]  /*89e0*/  BSYNC B1 ;  /* 0x0000000000017941 */ /* 0x000fea0003800000 */
.L_x_204:
        /* <DEDUP_REMOVED lines=8> */
.L_x_207:
[----:B------:R-:W-:Y:S05]  /*8a70*/  BSYNC B1 ;  /* 0x0000000000017941 */ /* 0x000fea0003800000 */
.L_x_206:
        /* <DEDUP_REMOVED lines=13> */
.L_x_209:
[----:B------:R-:W-:Y:S05]  /*8b50*/  BSYNC B1 ;  /* 0x0000000000017941 */ /* 0x000fea0003800000 */
.L_x_208:
        /* <DEDUP_REMOVED lines=8> */
.L_x_211:
[----:B------:R-:W-:Y:S05]  /*8be0*/  BSYNC B1 ;  /* 0x0000000000017941 */ /* 0x000fea0003800000 */
.L_x_210:
        /* <DEDUP_REMOVED lines=8> */
.L_x_213:
[----:B------:R-:W-:Y:S05]  /*8c70*/  BSYNC B1 ;  /* 0x0000000000017941 */ /* 0x000fea0003800000 */
.L_x_212:
        /* <DEDUP_REMOVED lines=8> */
.L_x_215:
[----:B------:R-:W-:Y:S05]  /*8d00*/  BSYNC B1 ;  /* 0x0000000000017941 */ /* 0x000fea0003800000 */
.L_x_214:
        /* <DEDUP_REMOVED lines=8> */
.L_x_217:
[----:B------:R-:W-:Y:S05]  /*8d90*/  BSYNC B1 ;  /* 0x0000000000017941 */ /* 0x000fea0003800000 */
.L_x_216:
        /* <DEDUP_REMOVED lines=13> */
.L_x_219:
[----:B------:R-:W-:Y:S05]  /*8e70*/  BSYNC B1 ;  /* 0x0000000000017941 */ /* 0x000fea0003800000 */
.L_x_218:
        /* <DEDUP_REMOVED lines=8> */
.L_x_221:
[----:B------:R-:W-:Y:S05]  /*8f00*/  BSYNC B1 ;  /* 0x0000000000017941 */ /* 0x000fea0003800000 */
.L_x_220:
        /* <DEDUP_REMOVED lines=8> */
.L_x_223:
[----:B------:R-:W-:Y:S05]  /*8f90*/  BSYNC B1 ;  /* 0x0000000000017941 */ /* 0x000fea0003800000 */
.L_x_222:
        /* <DEDUP_REMOVED lines=8> */
.L_x_225:
[----:B------:R-:W-:Y:S05]  /*9020*/  BSYNC B1 ;  /* 0x0000000000017941 */ /* 0x000fea0003800000 */
.L_x_224:
        /* <DEDUP_REMOVED lines=8> */
.L_x_227:
[----:B------:R-:W-:Y:S05]  /*90b0*/  BSYNC B1 ;  /* 0x0000000000017941 */ /* 0x000fea0003800000 */
.L_x_226:
        /* <DEDUP_REMOVED lines=13> */
.L_x_229:
[----:B------:R-:W-:Y:S05]  /*9190*/  BSYNC B1 ;  /* 0x0000000000017941 */ /* 0x000fea0003800000 */
.L_x_228:
        /* <DEDUP_REMOVED lines=8> */
.L_x_231:
[----:B------:R-:W-:Y:S05]  /*9220*/  BSYNC B1 ;  /* 0x0000000000017941 */ /* 0x000fea0003800000 */
.L_x_230:
        /* <DEDUP_REMOVED lines=8> */
.L_x_233:
[----:B------:R-:W-:Y:S05]  /*92b0*/  BSYNC B1 ;  /* 0x0000000000017941 */ /* 0x000fea0003800000 */
.L_x_232:
        /* <DEDUP_REMOVED lines=8> */
.L_x_235:
[----:B------:R-:W-:Y:S05]  /*9340*/  BSYNC B1 ;  /* 0x0000000000017941 */ /* 0x000fea0003800000 */
.L_x_234:
        /* <DEDUP_REMOVED lines=8> */
.L_x_237:
[----:B------:R-:W-:Y:S05]  /*93d0*/  BSYNC B1 ;  /* 0x0000000000017941 */ /* 0x000fea0003800000 */
.L_x_236:
        /* <DEDUP_REMOVED lines=13> */
.L_x_239:
[----:B------:R-:W-:Y:S05]  /*94b0*/  BSYNC B1 ;  /* 0x0000000000017941 */ /* 0x000fea0003800000 */
.L_x_238:
        /* <DEDUP_REMOVED lines=8> */
.L_x_241:
[----:B------:R-:W-:Y:S05]  /*9540*/  BSYNC B1 ;  /* 0x0000000000017941 */ /* 0x000fea0003800000 */
.L_x_240:
        /* <DEDUP_REMOVED lines=8> */
.L_x_243:
[----:B------:R-:W-:Y:S05]  /*95d0*/  BSYNC B1 ;  /* 0x0000000000017941 */ /* 0x000fea0003800000 */
.L_x_242:
        /* <DEDUP_REMOVED lines=8> */
.L_x_245:
[----:B------:R-:W-:Y:S05]  /*9660*/  BSYNC B1 ;  /* 0x0000000000017941 */ /* 0x000fea0003800000 */
.L_x_244:
        /* <DEDUP_REMOVED lines=8> */
.L_x_247:
[----:B------:R-:W-:Y:S05]  /*96f0*/  BSYNC B1 ;  /* 0x0000000000017941 */ /* 0x000fea0003800000 */
.L_x_246:
        /* <DEDUP_REMOVED lines=13> */
.L_x_249:
[----:B------:R-:W-:Y:S05]  /*97d0*/  BSYNC B1 ;  /* 0x0000000000017941 */ /* 0x000fea0003800000 */
.L_x_248:
        /* <DEDUP_REMOVED lines=8> */
.L_x_251:
[----:B------:R-:W-:Y:S05]  /*9860*/  BSYNC B1 ;  /* 0x0000000000017941 */ /* 0x000fea0003800000 */
.L_x_250:
        /* <DEDUP_REMOVED lines=8> */
.L_x_253:
[----:B------:R-:W-:Y:S05]  /*98f0*/  BSYNC B1 ;  /* 0x0000000000017941 */ /* 0x000fea0003800000 */
.L_x_252:
        /* <DEDUP_REMOVED lines=8> */
.L_x_255:
[----:B------:R-:W-:Y:S05]  /*9980*/  BSYNC B1 ;  /* 0x0000000000017941 */ /* 0x000fea0003800000 */
.L_x_254:
        /* <DEDUP_REMOVED lines=8> */
.L_x_257:
[----:B------:R-:W-:Y:S05]  /*9a10*/  BSYNC B1 ;  /* 0x0000000000017941 */ /* 0x000fea0003800000 */
.L_x_256:
        /* <DEDUP_REMOVED lines=13> */
.L_x_259:
[----:B------:R-:W-:Y:S05]  /*9af0*/  BSYNC B1 ;  /* 0x0000000000017941 */ /* 0x000fea0003800000 */
.L_x_258:
        /* <DEDUP_REMOVED lines=8> */
.L_x_261:
[----:B------:R-:W-:Y:S05]  /*9b80*/  BSYNC B1 ;  /* 0x0000000000017941 */ /* 0x000fea0003800000 */
.L_x_260:
        /* <DEDUP_REMOVED lines=8> */
.L_x_263:
[----:B------:R-:W-:Y:S05]  /*9c10*/  BSYNC B1 ;  /* 0x0000000000017941 */ /* 0x000fea0003800000 */
.L_x_262:
        /* <DEDUP_REMOVED lines=8> */
.L_x_265:
[----:B------:R-:W-:Y:S05]  /*9ca0*/  BSYNC B1 ;  /* 0x0000000000017941 */ /* 0x000fea0003800000 */
.L_x_264:
        /* <DEDUP_REMOVED lines=8> */
.L_x_267:
[----:B------:R-:W-:Y:S05]  /*9d30*/  BSYNC B1 ;  /* 0x0000000000017941 */ /* 0x000fea0003800000 */
.L_x_266:
        /* <DEDUP_REMOVED lines=13> */
.L_x_269:
[----:B------:R-:W-:Y:S05]  /*9e10*/  BSYNC B1 ;  /* 0x0000000000017941 */ /* 0x000fea0003800000 */
.L_x_268:
        /* <DEDUP_REMOVED lines=8> */
.L_x_271:
[----:B------:R-:W-:Y:S05]  /*9ea0*/  BSYNC B1 ;  /* 0x0000000000017941 */ /* 0x000fea0003800000 */
.L_x_270:
        /* <DEDUP_REMOVED lines=8> */
.L_x_273:
[----:B------:R-:W-:Y:S05]  /*9f30*/  BSYNC B1 ;  /* 0x0000000000017941 */ /* 0x000fea0003800000 */
.L_x_272:
        /* <DEDUP_REMOVED lines=8> */
.L_x_275:
[----:B------:R-:W-:Y:S05]  /*9fc0*/  BSYNC B1 ;  /* 0x0000000000017941 */ /* 0x000fea0003800000 */
.L_x_274:
        /* <DEDUP_REMOVED lines=8> */
.L_x_277:
[----:B------:R-:W-:Y:S05]  /*a050*/  BSYNC B1 ;  /* 0x0000000000017941 */ /* 0x000fea0003800000 */
.L_x_276:
[----:B-1----:R-:W2:Y:S01]  /*a060*/  LDL.LU R3, [R1+0x1e0] ;  /* 0x0001e00001037983 */ /* 0x002ea20000300800 */
[C---:B------:R-:W-:Y:S01]  /*a070*/  ISETP.LT.OR P2, PT, R0.reuse, 0xf2, !P1 ;  /* 0x000000f20000780c */ /* 0x040fe20004f41670 */
[----:B------:R-:W-:Y:S01]  /*a080*/  BSSY B1, `(.L_x_278) ;  /* 0x000000c000017945 */ /* 0x000fe20003800000 */
[----:B------:R-:W-:Y:S02]  /*a090*/  ISETP.LT.OR P6, PT, R0, 0xf9, !P1 ;  /* 0x000000f90000780c */ /* 0x000fe40004fc1670 */
[----:B------:R-:W-:Y:S02]  /*a0a0*/  IADD3 R163, P3, R160, 0x80, RZ ;  /* 0x00000080a0a37810 */ /* 0x000fe40007f7e0ff */
        /* <DEDUP_REMOVED lines=9> */
.L_x_279:
[----:B------:R-:W-:Y:S05]  /*a140*/  BSYNC B1 ;  /* 0x0000000000017941 */ /* 0x000fea0003800000 */
.L_x_278:
        /* <DEDUP_REMOVED lines=8> */
.L_x_281:
[----:B------:R-:W-:Y:S05]  /*a1d0*/  BSYNC B1 ;  /* 0x0000000000017941 */ /* 0x000fea0003800000 */
.L_x_280:
        /* <DEDUP_REMOVED lines=8> */
.L_x_283:
[----:B------:R-:W-:Y:S05]  /*a260*/  BSYNC B1 ;  /* 0x0000000000017941 */ /* 0x000fea0003800000 */
.L_x_282:
        /* <DEDUP_REMOVED lines=8> */
.L_x_285:
[----:B------:R-:W-:Y:S05]  /*a2f0*/  BSYNC B1 ;  /* 0x0000000000017941 */ /* 0x000fea0003800000 */
.L_x_284:
[----:B-1----:R-:W2:Y:S01]  /*a300*/  LDL.LU R3, [R1+0x1f0] ;  /* 0x0001f00001037983 */ /* 0x002ea20000300800 */
[----:B------:R-:W-:Y:S01]  /*a310*/  BSSY B1, `(.L_x_286) ;  /* 0x0000008000017945 */ /* 0x000fe20003800000 */
[----:B------:R-:W-:-:S04]  /*a320*/  IMAD.WIDE.U32 R160, R163, R20, R158 ;  /* 0x00000014a3a07225 */ /* 0x000fc800078e009e */
[----:B--2---:R-:W-:-:S05]  /*a330*/  @!P6 IMAD R3, R3, R17, R2 ;  /* 0x000000110303e224 */ /* 0x004fca00078e0202 */
[----:B------:R1:W-:Y:S01]  /*a340*/  @!P6 STG.E.U8 desc[UR36][R4.64+0xf8], R3 ;  /* 0x0000f8030400e986 */ /* 0x0003e2000c101124 */
[----:B------:R-:W-:Y:S05]  /*a350*/  @P1 BRA `(.L_x_287) ;  /* 0x00000000000c1947 */ /* 0x000fea0003800000 */
[----:B------:R-:W1:Y:S02]  /*a360*/  LDG.E.U8 R16, desc[UR36][R14.64+0xf9] ;  /* 0x0000f9240e107981 */ /* 0x000e64000c1e1100 */
[----:B-1----:R-:W-:-:S05]  /*a370*/  PRMT R3, R16, 0x8880, RZ ;  /* 0x0000888010037816 */ /* 0x002fca00000000ff */
[----:B------:R-:W-:-:S07]  /*a380*/  IMAD R2, R3, R18, RZ ;  /* 0x0000001203027224 */ /* 0x000fce00078e02ff */
.L_x_287:
[----:B------:R-:W-:Y:S05]  /*a390*/  BSYNC B1 ;  /* 0x0000000000017941 */ /* 0x000fea0003800000 */
.L_x_286:
[----:B-1----:R-:W2:Y:S01]  /*a3a0*/  LDL.LU R3, [R1+0x1f4] ;  /* 0x0001f40001037983 */ /* 0x002ea20000300800 */
[----:B------:R-:W-:Y:S01]  /*a3b0*/  IMAD.WIDE.U32 R158, R163, R20, R152 ;  /* 0x00000014a39e7225 */ /* 0x000fe200078e0098 */
[----:B------:R-:W-:Y:S01]  /*a3c0*/  ISETP.GE.AND P2, PT, R154, 0x81, PT ;  /* 0x000000819a00780c */ /* 0x000fe20003f46270 */
[----:B------:R-:W-:Y:S01]  /*a3d0*/  BSSY B1, `(.L_x_288) ;  /* 0x000000e000017945 */ /* 0x000fe20003800000 */
[-C--:B------:R-:W-:Y:S01]  /*a3e0*/  IADD3 R156, P5, P4, R156, R22.reuse, R160 ;  /* 0x000000169c9c7210 */ /* 0x080fe20007cbe0a0 */
[----:B0-----:R-:W-:Y:S01]  /*a3f0*/  IMAD.X R15, RZ, RZ, UR9, P3 ;  /* 0x00000009ff0f7e24 */ /* 0x001fe200098e06ff */
[----:B------:R-:W-:Y:S02]  /*a400*/  ISETP.LT.OR P6, PT, R0, 0x1, !P2 ;  /* 0x000000010000780c */ /* 0x000fe400057c1670 */
[----:B------:R-:W-:Y:S01]  /*a410*/  IADD3 R14, P3, R158, R22, RZ ;  /* 0x000000169e0e7210 */ /* 0x000fe20007f7e0ff */
[----:B------:R-:W-:Y:S02]  /*a420*/  IMAD R20, R15, R20, RZ ;  /* 0x000000140f147224 */ /* 0x000fe400078e02ff */
[----:B--2---:R-:W-:-:S05]  /*a430*/  @!P1 IMAD R3, R3, R17, R2 ;  /* 0x0000001103039224 */ /* 0x004fca00078e0202 */
[----:B------:R0:W-:Y:S01]  /*a440*/  @!P1 STG.E.U8 desc[UR36][R4.64+0xf9], R3 ;  /* 0x0000f90304009986 */ /* 0x0001e2000c101124 */
[C---:B------:R-:W-:Y:S02]  /*a450*/  ISETP.LT.OR P1, PT, R0.reuse, 0xf9, !P0 ;  /* 0x000000f90000780c */ /* 0x040fe40004721670 */
[----:B------:R-:W-:-:S11]  /*a460*/  ISETP.LT.OR P0, PT, R0, 0xfa, !P0 ;  /* 0x000000fa0000780c */ /* 0x000fd60004701670 */
[----:B0-----:R-:W-:Y:S05]  /*a470*/  @P1 BRA `(.L_x_289) ;  /* 0x00000000000c1947 */ /* 0x001fea0003800000 */
[----:B------:R-:W2:Y:S02]  /*a480*/  LDG.E.U8 R16, desc[UR36][R12.64+0xf8] ;  /* 0x0000f8240c107981 */ /* 0x000ea4000c1e1100 */
[----:B--2---:R-:W-:-:S05]  /*a490*/  PRMT R3, R16, 0x8880, RZ ;  /* 0x0000888010037816 */ /* 0x004fca00000000ff */
[----:B------:R-:W-:-:S07]  /*a4a0*/  IMAD R2, R3, R18, RZ ;  /* 0x0000001203027224 */ /* 0x000fce00078e02ff */
.L_x_289:
[----:B------:R-:W-:Y:S05]  /*a4b0*/  BSYNC B1 ;  /* 0x0000000000017941 */ /* 0x000fea0003800000 */
.L_x_288:
[----:B------:R-:W2:Y:S01]  /*a4c0*/  LDL.LU R3, [R1+0x1f8] ;  /* 0x0001f80001037983 */ /* 0x000ea20000300800 */
[----:B------:R-:W-:Y:S01]  /*a4d0*/  BSSY B1, `(.L_x_290) ;  /* 0x0000008000017945 */ /* 0x000fe20003800000 */
[----:B------:R-:W-:Y:S02]  /*a4e0*/  IMAD R21, R163, R21, R20 ;  /* 0x00000015a3157224 */ /* 0x000fe400078e0214 */
[----:B--2---:R-:W-:-:S05]  /*a4f0*/  @!P1 IMAD R3, R3, R17, R2 ;  /* 0x0000001103039224 */ /* 0x004fca00078e0202 */
[----:B------:R0:W-:Y:S01]  /*a500*/  @!P1 STG.E.U8 desc[UR36][R10.64+0xf8], R3 ;  /* 0x0000f8030a009986 */ /* 0x0001e2000c101124 */
[----:B------:R-:W-:Y:S05]  /*a510*/  @P0 BRA `(.L_x_291) ;  /* 0x00000000000c0947 */ /* 0x000fea0003800000 */
[----:B------:R-:W0:Y:S02]  /*a520*/  LDG.E.U8 R16, desc[UR36][R12.64+0xf9] ;  /* 0x0000f9240c107981 */ /* 0x000e24000c1e1100 */
[----:B0-----:R-:W-:-:S05]  /*a530*/  PRMT R3, R16, 0x8880, RZ ;  /* 0x0000888010037816 */ /* 0x001fca00000000ff */
[----:B------:R-:W-:-:S07]  /*a540*/  IMAD R2, R3, R18, RZ ;  /* 0x0000001203027224 */ /* 0x000fce00078e02ff */
.L_x_291:
[----:B------:R-:W-:Y:S05]  /*a550*/  BSYNC B1 ;  /* 0x0000000000017941 */ /* 0x000fea0003800000 */
.L_x_290:
[----:B0-----:R-:W2:Y:S01]  /*a560*/  LDL.LU R3, [R1+0x1fc] ;  /* 0x0001fc0001037983 */ /* 0x001ea20000300800 */
[----:B------:R-:W-:Y:S01]  /*a570*/  BSSY B1, `(.L_x_292) ;  /* 0x0000009000017945 */ /* 0x000fe20003800000 */
[----:B------:R-:W-:Y:S01]  /*a580*/  IADD3.X R15, R23, R159, R21, P3, !PT ;  /* 0x0000009f170f7210 */ /* 0x000fe20001ffe415 */
[----:B------:R-:W-:Y:S02]  /*a590*/  IMAD.IADD R160, R21, 0x1, R161 ;  /* 0x0000000115a07824 */ /* 0x000fe400078e02a1 */
[----:B--2---:R-:W-:-:S05]  /*a5a0*/  @!P0 IMAD R3, R3, R17, R2 ;  /* 0x0000001103038224 */ /* 0x004fca00078e0202 */
[----:B------:R0:W-:Y:S01]  /*a5b0*/  @!P0 STG.E.U8 desc[UR36][R10.64+0xf9], R3 ;  /* 0x0000f9030a008986 */ /* 0x0001e2000c101124 */
[----:B------:R-:W-:Y:S05]  /*a5c0*/  @P6 BRA `(.L_x_293) ;  /* 0x00000000000c6947 */ /* 0x000fea0003800000 */
[----:B------:R-:W0:Y:S02]  /*a5d0*/  LDG.E.U8 R16, desc[UR36][R14.64] ;  /* 0x000000240e107981 */ /* 0x000e24000c1e1100 */
[----:B0-----:R-:W-:-:S05]  /*a5e0*/  PRMT R3, R16, 0x8880, RZ ;  /* 0x0000888010037816 */ /* 0x001fca00000000ff */
[----:B------:R-:W-:-:S07]  /*a5f0*/  IMAD R2, R3, R18, RZ ;  /* 0x0000001203027224 */ /* 0x000fce00078e02ff */
.L_x_293:
[----:B------:R-:W-:Y:S05]  /*a600*/  BSYNC B1 ;  /* 0x0000000000017941 */ /* 0x000fea0003800000 */
.L_x_292:
[----:B------:R-:W-:Y:S01]  /*a610*/  ISETP.LT.OR P3, PT, R0, 0x2, !P2 ;  /* 0x000000020000780c */ /* 0x000fe20005761670 */
[----:B0-----:R-:W-:Y:S01]  /*a620*/  @!P6 IMAD R3, R24, R17, R2 ;  /* 0x000000111803e224 */ /* 0x001fe200078e0202 */
[----:B------:R-:W-:Y:S01]  /*a630*/  ISETP.GE.AND P0, PT, R154, 0x89, PT ;  /* 0x000000899a00780c */ /* 0x000fe20003f06270 */
[----:B------:R-:W-:Y:S01]  /*a640*/  BSSY B1, `(.L_x_294) ;  /* 0x000000b000017945 */ /* 0x000fe20003800000 */
[----:B------:R-:W-:Y:S02]  /*a650*/  IADD3.X R157, R153, R23, R160, P5, P4 ;  /* 0x00000017999d7210 */ /* 0x000fe40002fe84a0 */
[----:B------:R0:W-:Y:S01]  /*a660*/  @!P6 STG.E.U8 desc[UR36][R6.64], R3 ;  /* 0x000000030600e986 */ /* 0x0001e2000c101124 */
[C---:B------:R-:W-:Y:S02]  /*a670*/  ISETP.LT.OR P4, PT, R0.reuse, 0x1, !P0 ;  /* 0x000000010000780c */ /* 0x040fe40004781670 */
[C---:B------:R-:W-:Y:S02]  /*a680*/  ISETP.LT.OR P5, PT, R0.reuse, 0x2, !P0 ;  /* 0x000000020000780c */ /* 0x040fe400047a1670 */
[----:B------:R-:W-:-:S02]  /*a690*/  ISETP.LT.OR P6, PT, R0, 0x9, !P2 ;  /* 0x000000090000780c */ /* 0x000fc400057c1670 */
[----:B------:R-:W-:Y:S01]  /*a6a0*/  ISETP.LT.OR P1, PT, R0, 0xa, !P2 ;  /* 0x0000000a0000780c */ /* 0x000fe20005721670 */
[----:B------:R-:W-:-:S12]  /*a6b0*/  @P3 BRA `(.L_x_295) ;  /* 0x00000000000c3947 */ /* 0x000fd80003800000 */
[----:B------:R-:W0:Y:S02]  /*a6c0*/  LDG.E.U8 R16, desc[UR36][R14.64+0x1] ;  /* 0x000001240e107981 */ /* 0x000e24000c1e1100 */
[----:B0-----:R-:W-:-:S05]  /*a6d0*/  PRMT R3, R16, 0x8880, RZ ;  /* 0x0000888010037816 */ /* 0x001fca00000000ff */
[----:B------:R-:W-:-:S07]  /*a6e0*/  IMAD R2, R3, R18, RZ ;  /* 0x0000001203027224 */ /* 0x000fce00078e02ff */
.L_x_295:
[----:B------:R-:W-:Y:S05]  /*a6f0*/  BSYNC B1 ;  /* 0x0000000000017941 */ /* 0x000fea0003800000 */
.L_x_294:
[----:B------:R-:W-:Y:S01]  /*a700*/  @!P3 IMAD R25, R25, R17, R2 ;  /* 0x000000111919b224 */ /* 0x000fe200078e0202 */
[----:B------:R-:W-:Y:S04]  /*a710*/  BSSY B1, `(.L_x_296) ;  /* 0x0000006000017945 */ /* 0x000fe80003800000 */
[----:B------:R1:W-:Y:S01]  /*a720*/  @!P3 STG.E.U8 desc[UR36][R6.64+0x1], R25 ;  /* 0x000001190600b986 */ /* 0x0003e2000c101124 */
[----:B------:R-:W-:Y:S05]  /*a730*/  @P4 BRA `(.L_x_297) ;  /* 0x00000000000c4947 */ /* 0x000fea0003800000 */
[----:B------:R-:W0:Y:S02]  /*a740*/  LDG.E.U8 R16, desc[UR36][R156.64] ;  /* 0x000000249c107981 */ /* 0x000e24000c1e1100 */
[----:B0-----:R-:W-:-:S05]  /*a750*/  PRMT R3, R16, 0x8880, RZ ;  /* 0x0000888010037816 */ /* 0x001fca00000000ff */
[----:B------:R-:W-:-:S07]  /*a760*/  IMAD R2, R3, R18, RZ ;  /* 0x0000001203027224 */ /* 0x000fce00078e02ff */
.L_x_297:
[----:B------:R-:W-:Y:S05]  /*a770*/  BSYNC B1 ;  /* 0x0000000000017941 */ /* 0x000fea0003800000 */
.L_x_296:
[----:B0-----:R-:W-:Y:S01]  /*a780*/  @!P4 IMAD R3, R26, R17, R2 ;  /* 0x000000111a03c224 */ /* 0x001fe200078e0202 */
[----:B------:R-:W-:Y:S04]  /*a790*/  BSSY B1, `(.L_x_298) ;  /* 0x0000006000017945 */ /* 0x000fe80003800000 */
[----:B------:R0:W-:Y:S01]  /*a7a0*/  @!P4 STG.E.U8 desc[UR36][R8.64], R3 ;  /* 0x000000030800c986 */ /* 0x0001e2000c101124 */
[----:B------:R-:W-:Y:S05]  /*a7b0*/  @P5 BRA `(.L_x_299) ;  /* 0x00000000000c5947 */ /* 0x000fea0003800000 */
[----:B------:R-:W0:Y:S02]  /*a7c0*/  LDG.E.U8 R16, desc[UR36][R156.64+0x1] ;  /* 0x000001249c107981 */ /* 0x000e24000c1e1100 */
[----:B0-----:R-:W-:-:S05]  /*a7d0*/  PRMT R3, R16, 0x8880, RZ ;  /* 0x0000888010037816 */ /* 0x001fca00000000ff */
[----:B------:R-:W-:-:S07]  /*a7e0*/  IMAD R2, R3, R18, RZ ;  /* 0x0000001203027224 */ /* 0x000fce00078e02ff */
.L_x_299:
[----:B------:R-:W-:Y:S05]  /*a7f0*/  BSYNC B1 ;  /* 0x0000000000017941 */ /* 0x000fea0003800000 */
.L_x_298:
[----:B------:R-:W-:Y:S01]  /*a800*/  @!P5 IMAD R27, R27, R17, R2 ;  /* 0x000000111b1bd224 */ /* 0x000fe200078e0202 */
[----:B------:R-:W-:Y:S04]  /*a810*/  BSSY B1, `(.L_x_300) ;  /* 0x0000006000017945 */ /* 0x000fe80003800000 */
[----:B------:R2:W-:Y:S01]  /*a820*/  @!P5 STG.E.U8 desc[UR36][R8.64+0x1], R27 ;  /* 0x0000011b0800d986 */ /* 0x0005e2000c101124 */
[----:B------:R-:W-:Y:S05]  /*a830*/  @P6 BRA `(.L_x_301) ;  /* 0x00000000000c6947 */ /* 0x000fea0003800000 */
[----:B------:R-:W0:Y:S02]  /*a840*/  LDG.E.U8 R16, desc[UR36][R14.64+0x8] ;  /* 0x000008240e107981 */ /* 0x000e24000c1e1100 */
[----:B0-----:R-:W-:-:S05]  /*a850*/  PRMT R3, R16, 0x8880, RZ ;  /* 0x0000888010037816 */ /* 0x001fca00000000ff */
[----:B------:R-:W-:-:S07]  /*a860*/  IMAD R2, R3, R18, RZ ;  /* 0x0000001203027224 */ /* 0x000fce00078e02ff */
.L_x_301:
[----:B------:R-:W-:Y:S05]  /*a870*/  BSYNC B1 ;  /* 0x0000000000017941 */ /* 0x000fea0003800000 */
.L_x_300:
[----:B0-----:R-:W-:Y:S01]  /*a880*/  @!P6 IMAD R3, R28, R17, R2 ;  /* 0x000000111c03e224 */ /* 0x001fe200078e0202 */
[----:B------:R-:W-:Y:S04]  /*a890*/  BSSY B1, `(.L_x_302) ;  /* 0x0000006000017945 */ /* 0x000fe80003800000 */
[----:B------:R0:W-:Y:S01]  /*a8a0*/  @!P6 STG.E.U8 desc[UR36][R6.64+0x8], R3 ;  /* 0x000008030600e986 */ /* 0x0001e2000c101124 */
[----:B------:R-:W-:Y:S05]  /*a8b0*/  @P1 BRA `(.L_x_303) ;  /* 0x00000000000c1947 */ /* 0x000fea0003800000 */
[----:B------:R-:W0:Y:S02]  /*a8c0*/  LDG.E.U8 R16, desc[UR36][R14.64+0x9] ;  /* 0x000009240e107981 */ /* 0x000e24000c1e1100 */
[----:B0-----:R-:W-:-:S05]  /*a8d0*/  PRMT R3, R16, 0x8880, RZ ;  /* 0x0000888010037816 */ /* 0x001fca00000000ff */
[----:B------:R-:W-:-:S07]  /*a8e0*/  IMAD R2, R3, R18, RZ ;  /* 0x0000001203027224 */ /* 0x000fce00078e02ff */
.L_x_303:
[----:B------:R-:W-:Y:S05]  /*a8f0*/  BSYNC B1 ;  /* 0x0000000000017941 */ /* 0x000fea0003800000 */
.L_x_302:
[C---:B------:R-:W-:Y:S01]  /*a900*/  ISETP.LT.OR P4, PT, R0.reuse, 0x9, !P0 ;  /* 0x000000090000780c */ /* 0x040fe20004781670 */
[----:B------:R-:W-:Y:S01]  /*a910*/  @!P1 IMAD R29, R29, R17, R2 ;  /* 0x000000111d1d9224 */ /* 0x000fe200078e0202 */
[----:B------:R-:W-:Y:S01]  /*a920*/  BSSY B1, `(.L_x_304) ;  /* 0x000000a000017945 */ /* 0x000fe20003800000 */
[C---:B------:R-:W-:Y:S02]  /*a930*/  ISETP.LT.OR P3, PT, R0.reuse, 0xa, !P0 ;  /* 0x0000000a0000780c */ /* 0x040fe40004761670 */
[C---:B------:R-:W-:Y:S01]  /*a940*/  ISETP.LT.OR P5, PT, R0.reuse, 0x11, !P2 ;  /* 0x000000110000780c */ /* 0x040fe200057a1670 */
[----:B------:R3:W-:Y:S01]  /*a950*/  @!P1 STG.E.U8 desc[UR36][R6.64+0x9], R29 ;  /* 0x0000091d06009986 */ /* 0x0007e2000c101124 */
[C---:B------:R-:W-:Y:S02]  /*a960*/  ISETP.LT.OR P6, PT, R0.reuse, 0x12, !P2 ;  /* 0x000000120000780c */ /* 0x040fe400057c1670 */
[----:B------:R-:W-:-:S04]  /*a970*/  ISETP.LT.OR P1, PT, R0, 0x11, !P0 ;  /* 0x000000110000780c */ /* 0x000fc80004721670 */
[----:B------:R-:W-:Y:S09]  /*a980*/  @P4 BRA `(.L_x_305) ;  /* 0x00000000000c4947 */ /* 0x000ff20003800000 */
[----:B------:R-:W0:Y:S02]  /*a990*/  LDG.E.U8 R16, desc[UR36][R156.64+0x8] ;  /* 0x000008249c107981 */ /* 0x000e24000c1e1100 */
[----:B0-----:R-:W-:-:S05]  /*a9a0*/  PRMT R3, R16, 0x8880, RZ ;  /* 0x0000888010037816 */ /* 0x001fca00000000ff */
[----:B------:R-:W-:-:S07]  /*a9b0*/  IMAD R2, R3, R18, RZ ;  /* 0x0000001203027224 */ /* 0x000fce00078e02ff */
.L_x_305:
[----:B------:R-:W-:Y:S05]  /*a9c0*/  BSYNC B1 ;  /* 0x0000000000017941 */ /* 0x000fea0003800000 */
.L_x_304:
[----:B0-----:R-:W-:Y:S01]  /*a9d0*/  @!P4 IMAD R3, R30, R17, R2 ;  /* 0x000000111e03c224 */ /* 0x001fe200078e0202 */
[----:B------:R-:W-:Y:S04]  /*a9e0*/  BSSY B1, `(.L_x_306) ;  /* 0x0000006000017945 */ /* 0x000fe80003800000 */
[----:B------:R0:W-:Y:S01]  /*a9f0*/  @!P4 STG.E.U8 desc[UR36][R8.64+0x8], R3 ;  /* 0x000008030800c986 */ /* 0x0001e2000c101124 */
[----:B------:R-:W-:Y:S05]  /*aa00*/  @P3 BRA `(.L_x_307) ;  /* 0x00000000000c3947 */ /* 0x000fea0003800000 */
[----:B------:R-:W0:Y:S02]  /*aa10*/  LDG.E.U8 R16, desc[UR36][R156.64+0x9] ;  /* 0x000009249c107981 */ /* 0x000e24000c1e1100 */
[----:B0-----:R-:W-:-:S05]  /*aa20*/  PRMT R3, R16, 0x8880, RZ ;  /* 0x0000888010037816 */ /* 0x001fca00000000ff */
[----:B------:R-:W-:-:S07]  /*aa30*/  IMAD R2, R3, R18, RZ ;  /* 0x0000001203027224 */ /* 0x000fce00078e02ff */
.L_x_307:
[----:B------:R-:W-:Y:S05]  /*aa40*/  BSYNC B1 ;  /* 0x0000000000017941 */ /* 0x000fea0003800000 */
.L_x_306:
[----:B------:R-:W-:Y:S01]  /*aa50*/  @!P3 IMAD R31, R31, R17, R2 ;  /* 0x000000111f1fb224 */ /* 0x000fe200078e0202 */
[----:B------:R-:W-:Y:S04]  /*aa60*/  BSSY B1, `(.L_x_308) ;  /* 0x0000006000017945 */ /* 0x000fe80003800000 */
[----:B------:R4:W-:Y:S01]  /*aa70*/  @!P3 STG.E.U8 desc[UR36][R8.64+0x9], R31 ;  /* 0x0000091f0800b986 */ /* 0x0009e2000c101124 */
[----:B------:R-:W-:Y:S05]  /*aa80*/  @P5 BRA `(.L_x_309) ;  /* 0x00000000000c5947 */ /* 0x000fea0003800000 */
[----:B------:R-:W0:Y:S02]  /*aa90*/  LDG.E.U8 R16, desc[UR36][R14.64+0x10] ;  /* 0x000010240e107981 */ /* 0x000e24000c1e1100 */
[----:B0-----:R-:W-:-:S05]  /*aaa0*/  PRMT R3, R16, 0x8880, RZ ;  /* 0x0000888010037816 */ /* 0x001fca00000000ff */
[----:B------:R-:W-:-:S07]  /*aab0*/  IMAD R2, R3, R18, RZ ;  /* 0x0000001203027224 */ /* 0x000fce00078e02ff */
.L_x_309:
[----:B------:R-:W-:Y:S05]  /*aac0*/  BSYNC B1 ;  /* 0x0000000000017941 */ /* 0x000fea0003800000 */
.L_x_308:
[----:B0-----:R-:W-:Y:S01]  /*aad0*/  @!P5 IMAD R3, R32, R17, R2 ;  /* 0x000000112003d224 */ /* 0x001fe200078e0202 */
[----:B------:R-:W-:Y:S04]  /*aae0*/  BSSY B1, `(.L_x_310) ;  /* 0x0000006000017945 */ /* 0x000fe80003800000 */
[----:B------:R0:W-:Y:S01]  /*aaf0*/  @!P5 STG.E.U8 desc[UR36][R6.64+0x10], R3 ;  /* 0x000010030600d986 */ /* 0x0001e2000c101124 */
[----:B------:R-:W-:Y:S05]  /*ab00*/  @P6 BRA `(.L_x_311) ;  /* 0x00000000000c6947 */ /* 0x000fea0003800000 */
[----:B------:R-:W0:Y:S02]  /*ab10*/  LDG.E.U8 R16, desc[UR36][R14.64+0x11] ;  /* 0x000011240e107981 */ /* 0x000e24000c1e1100 */
[----:B0-----:R-:W-:-:S05]  /*ab20*/  PRMT R3, R16, 0x8880, RZ ;  /* 0x0000888010037816 */ /* 0x001fca00000000ff */
[----:B------:R-:W-:-:S07]  /*ab30*/  IMAD R2, R3, R18, RZ ;  /* 0x0000001203027224 */ /* 0x000fce00078e02ff */
.L_x_311:
[----:B------:R-:W-:Y:S05]  /*ab40*/  BSYNC B1 ;  /* 0x0000000000017941 */ /* 0x000fea0003800000 */
.L_x_310:
[----:B------:R-:W-:Y:S01]  /*ab50*/  @!P6 IMAD R33, R33, R17, R2 ;  /* 0x000000112121e224 */ /* 0x000fe200078e0202 */
[----:B------:R-:W-:Y:S04]  /*ab60*/  BSSY B1, `(.L_x_312) ;  /* 0x0000006000017945 */ /* 0x000fe80003800000 */
[----:B------:R0:W-:Y:S01]  /*ab70*/  @!P6 STG.E.U8 desc[UR36][R6.64+0x11], R33 ;  /* 0x000011210600e986 */ /* 0x0001e2000c101124 */
[----:B------:R-:W-:Y:S05]  /*ab80*/  @P1 BRA `(.L_x_313) ;  /* 0x00000000000c1947 */ /* 0x000fea0003800000 */
[----:B------:R-:W0:Y:S02]  /*ab90*/  LDG.E.U8 R16, desc[UR36][R156.64+0x10] ;  /* 0x000010249c107981 */ /* 0x000e24000c1e1100 */
[----:B0-----:R-:W-:-:S05]  /*aba0*/  PRMT R3, R16, 0x8880, RZ ;  /* 0x0000888010037816 */ /* 0x001fca00000000ff */
[----:B------:R-:W-:-:S07]  /*abb0*/  IMAD R2, R3, R18, RZ ;  /* 0x0000001203027224 */ /* 0x000fce00078e02ff */
.L_x_313:
[----:B------:R-:W-:Y:S05]  /*abc0*/  BSYNC B1 ;  /* 0x0000000000017941 */ /* 0x000fea0003800000 */
.L_x_312:
[----:B------:R-:W-:Y:S01]  /*abd0*/  ISETP.LT.OR P4, PT, R0, 0x12, !P0 ;  /* 0x000000120000780c */ /* 0x000fe20004781670 */
[----:B0-----:R-:W-:Y:S01]  /*abe0*/  @!P1 IMAD R3, R34, R17, R2 ;  /* 0x0000001122039224 */ /* 0x001fe200078e0202 */
        /* <DEDUP_REMOVED lines=10> */
.L_x_315:
[----:B------:R-:W-:Y:S05]  /*ac90*/  BSYNC B1 ;  /* 0x0000000000017941 */ /* 0x000fea0003800000 */
.L_x_314:
[----:B------:R-:W-:Y:S01]  /*aca0*/  @!P4 IMAD R35, R35, R17, R2 ;  /* 0x000000112323c224 */ /* 0x000fe200078e0202 */
[----:B------:R-:W-:Y:S04]  /*acb0*/  BSSY B1, `(.L_x_316) ;  /* 0x0000006000017945 */ /* 0x000fe80003800000 */
[----:B------:R0:W-:Y:S01]  /*acc0*/  @!P4 STG.E.U8 desc[UR36][R8.64+0x11], R35 ;  /* 0x000011230800c986 */ /* 0x0001e2000c101124 */
[----:B------:R-:W-:Y:S05]  /*acd0*/  @P3 BRA `(.L_x_317) ;  /* 0x00000000000c3947 */ /* 0x000fea0003800000 */
[----:B------:R-:W0:Y:S02]  /*ace0*/  LDG.E.U8 R16, desc[UR36][R14.64+0x18] ;  /* 0x000018240e107981 */ /* 0x000e24000c1e1100 */
[----:B0-----:R-:W-:-:S05]  /*acf0*/  PRMT R3, R16, 0x8880, RZ ;  /* 0x0000888010037816 */ /* 0x001fca00000000ff */
[----:B------:R-:W-:-:S07]  /*ad00*/  IMAD R2, R3, R18, RZ ;  /* 0x0000001203027224 */ /* 0x000fce00078e02ff */
.L_x_317:
[----:B------:R-:W-:Y:S05]  /*ad10*/  BSYNC B1 ;  /* 0x0000000000017941 */ /* 0x000fea0003800000 */
.L_x_316:
[----:B0-----:R-:W-:Y:S01]  /*ad20*/  @!P3 IMAD R3, R36, R17, R2 ;  /* 0x000000112403b224 */ /* 0x001fe200078e0202 */
[----:B------:R-:W-:Y:S04]  /*ad30*/  BSSY B1, `(.L_x_318) ;  /* 0x0000006000017945 */ /* 0x000fe80003800000 */
[----:B------:R0:W-:Y:S01]  /*ad40*/  @!P3 STG.E.U8 desc[UR36][R6.64+0x18], R3 ;  /* 0x000018030600b986 */ /* 0x0001e2000c101124 */
[----:B------:R-:W-:Y:S05]  /*ad50*/  @P5 BRA `(.L_x_319) ;  /* 0x00000000000c5947 */ /* 0x000fea0003800000 */
[----:B------:R-:W0:Y:S02]  /*ad60*/  LDG.E.U8 R16, desc[UR36][R14.64+0x19] ;  /* 0x000019240e107981 */ /* 0x000e24000c1e1100 */
[----:B0-----:R-:W-:-:S05]  /*ad70*/  PRMT R3, R16, 0x8880, RZ ;  /* 0x0000888010037816 */ /* 0x001fca00000000ff */
[----:B------:R-:W-:-:S07]  /*ad80*/  IMAD R2, R3, R18, RZ ;  /* 0x0000001203027224 */ /* 0x000fce00078e02ff */
.L_x_319:
[----:B------:R-:W-:Y:S05]  /*ad90*/  BSYNC B1 ;  /* 0x0000000000017941 */ /* 0x000fea0003800000 */
.L_x_318:
[----:B------:R-:W-:Y:S01]  /*ada0*/  @!P5 IMAD R37, R37, R17, R2 ;  /* 0x000000112525d224 */ /* 0x000fe200078e0202 */
[----:B------:R-:W-:Y:S04]  /*adb0*/  BSSY B1, `(.L_x_320) ;  /* 0x0000006000017945 */ /* 0x000fe80003800000 */
[----:B------:R0:W-:Y:S01]  /*adc0*/  @!P5 STG.E.U8 desc[UR36][R6.64+0x19], R37 ;  /* 0x000019250600d986 */ /* 0x0001e2000c101124 */
[----:B------:R-:W-:Y:S05]  /*add0*/  @P6 BRA `(.L_x_321) ;  /* 0x00000000000c6947 */ /* 0x000fea0003800000 */
[----:B------:R-:W0:Y:S02]  /*ade0*/  LDG.E.U8 R16, desc[UR36][R156.64+0x18] ;  /* 0x000018249c107981 */ /* 0x000e24000c1e1100 */
[----:B0-----:R-:W-:-:S05]  /*adf0*/  PRMT R3, R16, 0x8880, RZ ;  /* 0x0000888010037816 */ /* 0x001fca00000000ff */
[----:B------:R-:W-:-:S07]  /*ae00*/  IMAD R2, R3, R18, RZ ;  /* 0x0000001203027224 */ /* 0x000fce00078e02ff */
.L_x_321:
[----:B------:R-:W-:Y:S05]  /*ae10*/  BSYNC B1 ;  /* 0x0000000000017941 */ /* 0x000fea0003800000 */
.L_x_320:
[----:B0-----:R-:W-:Y:S01]  /*ae20*/  @!P6 IMAD R3, R38, R17, R2 ;  /* 0x000000112603e224 */ /* 0x001fe200078e0202 */
[----:B------:R-:W-:Y:S04]  /*ae30*/  BSSY B1, `(.L_x_322) ;  /* 0x0000006000017945 */ /* 0x000fe80003800000 */
[----:B------:R0:W-:Y:S01]  /*ae40*/  @!P6 STG.E.U8 desc[UR36][R8.64+0x18], R3 ;  /* 0x000018030800e986 */ /* 0x0001e2000c101124 */
[----:B------:R-:W-:Y:S05]  /*ae50*/  @P1 BRA `(.L_x_323) ;  /* 0x00000000000c1947 */ /* 0x000fea0003800000 */
[----:B------:R-:W0:Y:S02]  /*ae60*/  LDG.E.U8 R16, desc[UR36][R156.64+0x19] ;  /* 0x000019249c107981 */ /* 0x000e24000c1e1100 */
[----:B0-----:R-:W-:-:S05]  /*ae70*/  PRMT R3, R16, 0x8880, RZ ;  /* 0x0000888010037816 */ /* 0x001fca00000000ff */
[----:B------:R-:W-:-:S07]  /*ae80*/  IMAD R2, R3, R18, RZ ;  /* 0x0000001203027224 */ /* 0x000fce00078e02ff */
.L_x_323:
[----:B------:R-:W-:Y:S05]  /*ae90*/  BSYNC B1 ;  /* 0x0000000000017941 */ /* 0x000fea0003800000 */
.L_x_322:
        /* <DEDUP_REMOVED lines=12> */
.L_x_325:
[----:B------:R-:W-:Y:S05]  /*af60*/  BSYNC B1 ;  /* 0x0000000000017941 */ /* 0x000fea0003800000 */
.L_x_324:
[----:B0-----:R-:W-:Y:S01]  /*af70*/  @!P4 IMAD R3, R40, R17, R2 ;  /* 0x000000112803c224 */ /* 0x001fe200078e0202 */
[----:B------:R-:W-:Y:S04]  /*af80*/  BSSY B1, `(.L_x_326) ;  /* 0x0000006000017945 */ /* 0x000fe80003800000 */
[----:B------:R0:W-:Y:S01]  /*af90*/  @!P4 STG.E.U8 desc[UR36][R6.64+0x20], R3 ;  /* 0x000020030600c986 */ /* 0x0001e2000c101124 */
[----:B------:R-:W-:Y:S05]  /*afa0*/  @P3 BRA `(.L_x_327) ;  /* 0x00000000000c3947 */ /* 0x000fea0003800000 */
[----:B------:R-:W0:Y:S02]  /*afb0*/  LDG.E.U8 R16, desc[UR36][R14.64+0x21] ;  /* 0x000021240e107981 */ /* 0x000e24000c1e1100 */
[----:B0-----:R-:W-:-:S05]  /*afc0*/  PRMT R3, R16, 0x8880, RZ ;  /* 0x0000888010037816 */ /* 0x001fca00000000ff */
[----:B------:R-:W-:-:S07]  /*afd0*/  IMAD R2, R3, R18, RZ ;  /* 0x0000001203027224 */ /* 0x000fce00078e02ff */
.L_x_327:
[----:B------:R-:W-:Y:S05]  /*afe0*/  BSYNC B1 ;  /* 0x0000000000017941 */ /* 0x000fea0003800000 */
.L_x_326:
[----:B------:R-:W-:Y:S01]  /*aff0*/  @!P3 IMAD R41, R41, R17, R2 ;  /* 0x000000112929b224 */ /* 0x000fe200078e0202 */
[----:B------:R-:W-:Y:S04]  /*b000*/  BSSY B1, `(.L_x_328) ;  /* 0x0000006000017945 */ /* 0x000fe80003800000 */
[----:B------:R0:W-:Y:S01]  /*b010*/  @!P3 STG.E.U8 desc[UR36][R6.64+0x21], R41 ;  /* 0x000021290600b986 */ /* 0x0001e2000c101124 */
[----:B------:R-:W-:Y:S05]  /*b020*/  @P5 BRA `(.L_x_329) ;  /* 0x00000000000c5947 */ /* 0x000fea0003800000 */
[----:B------:R-:W0:Y:S02]  /*b030*/  LDG.E.U8 R16, desc[UR36][R156.64+0x20] ;  /* 0x000020249c107981 */ /* 0x000e24000c1e1100 */
[----:B0-----:R-:W-:-:S05]  /*b040*/  PRMT R3, R16, 0x8880, RZ ;  /* 0x0000888010037816 */ /* 0x001fca00000000ff */
[----:B------:R-:W-:-:S07]  /*b050*/  IMAD R2, R3, R18, RZ ;  /* 0x0000001203027224 */ /* 0x000fce00078e02ff */
.L_x_329:
[----:B------:R-:W-:Y:S05]  /*b060*/  BSYNC B1 ;  /* 0x0000000000017941 */ /* 0x000fea0003800000 */
.L_x_328:
[----:B0-----:R-:W-:Y:S01]  /*b070*/  @!P5 IMAD R3, R42, R17, R2 ;  /* 0x000000112a03d224 */ /* 0x001fe200078e0202 */
[----:B------:R-:W-:Y:S04]  /*b080*/  BSSY B1, `(.L_x_330) ;  /* 0x0000006000017945 */ /* 0x000fe80003800000 */
[----:B------:R0:W-:Y:S01]  /*b090*/  @!P5 STG.E.U8 desc[UR36][R8.64+0x20], R3 ;  /* 0x000020030800d986 */ /* 0x0001e2000c101124 */
[----:B------:R-:W-:Y:S05]  /*b0a0*/  @P6 BRA `(.L_x_331) ;  /* 0x00000000000c6947 */ /* 0x000fea0003800000 */
[----:B------:R-:W0:Y:S02]  /*b0b0*/  LDG.E.U8 R16, desc[UR36][R156.64+0x21] ;  /* 0x000021249c107981 */ /* 0x000e24000c1e1100 */
[----:B0-----:R-:W-:-:S05]  /*b0c0*/  PRMT R3, R16, 0x8880, RZ ;  /* 0x0000888010037816 */ /* 0x001fca00000000ff */
[----:B------:R-:W-:-:S07]  /*b0d0*/  IMAD R2, R3, R18, RZ ;  /* 0x0000001203027224 */ /* 0x000fce00078e02ff */
.L_x_331:
[----:B------:R-:W-:Y:S05]  /*b0e0*/  BSYNC B1 ;  /* 0x0000000000017941 */ /* 0x000fea0003800000 */
.L_x_330:
[----:B------:R-:W-:Y:S01]  /*b0f0*/  @!P6 IMAD R43, R43, R17, R2 ;  /* 0x000000112b2be224 */ /* 0x000fe200078e0202 */
[----:B------:R-:W-:Y:S04]  /*b100*/  BSSY B1, `(.L_x_332) ;  /* 0x0000006000017945 */ /* 0x000fe80003800000 */
[----:B------:R0:W-:Y:S01]  /*b110*/  @!P6 STG.E.U8 desc[UR36][R8.64+0x21], R43 ;  /* 0x0000212b0800e986 */ /* 0x0001e2000c101124 */
[----:B------:R-:W-:Y:S05]  /*b120*/  @P1 BRA `(.L_x_333) ;  /* 0x00000000000c1947 */ /* 0x000fea0003800000 */
[----:B------:R-:W0:Y:S02]  /*b130*/  LDG.E.U8 R16, desc[UR36][R14.64+0x28] ;  /* 0x000028240e107981 */ /* 0x000e24000c1e1100 */
[----:B0-----:R-:W-:-:S05]  /*b140*/  PRMT R3, R16, 0x8880, RZ ;  /* 0x0000888010037816 */ /* 0x001fca00000000ff */
[----:B------:R-:W-:-:S07]  /*b150*/  IMAD R2, R3, R18, RZ ;  /* 0x0000001203027224 */ /* 0x000fce00078e02ff */
.L_x_333:
[----:B------:R-:W-:Y:S05]  /*b160*/  BSYNC B1 ;  /* 0x0000000000017941 */ /* 0x000fea0003800000 */
.L_x_332:
        /* <DEDUP_REMOVED lines=12> */
.L_x_335:
[----:B------:R-:W-:Y:S05]  /*b230*/  BSYNC B1 ;  /* 0x0000000000017941 */ /* 0x000fea0003800000 */
.L_x_334:
[----:B------:R-:W-:Y:S01]  /*b240*/  @!P4 IMAD R45, R45, R17, R2 ;  /* 0x000000112d2dc224 */ /* 0x000fe200078e0202 */
[----:B------:R-:W-:Y:S04]  /*b250*/  BSSY B1, `(.L_x_336) ;  /* 0x0000006000017945 */ /* 0x000fe80003800000 */
[----:B------:R0:W-:Y:S01]  /*b260*/  @!P4 STG.E.U8 desc[UR36][R6.64+0x29], R45 ;  /* 0x0000292d0600c986 */ /* 0x0001e2000c101124 */
[----:B------:R-:W-:Y:S05]  /*b270*/  @P3 BRA `(.L_x_337) ;  /* 0x00000000000c3947 */ /* 0x000fea0003800000 */
[----:B------:R-:W0:Y:S02]  /*b280*/  LDG.E.U8 R16, desc[UR36][R156.64+0x28] ;  /* 0x000028249c107981 */ /* 0x000e24000c1e1100 */
[----:B0-----:R-:W-:-:S05]  /*b290*/  PRMT R3, R16, 0x8880, RZ ;  /* 0x0000888010037816 */ /* 0x001fca00000000ff */
[----:B------:R-:W-:-:S07]  /*b2a0*/  IMAD R2, R3, R18, RZ ;  /* 0x0000001203027224 */ /* 0x000fce00078e02ff */
.L_x_337:
[----:B------:R-:W-:Y:S05]  /*b2b0*/  BSYNC B1 ;  /* 0x0000000000017941 */ /* 0x000fea0003800000 */
.L_x_336:
[----:B0-----:R-:W-:Y:S01]  /*b2c0*/  @!P3 IMAD R3, R46, R17, R2 ;  /* 0x000000112e03b224 */ /* 0x001fe200078e0202 */
[----:B------:R-:W-:Y:S04]  /*b2d0*/  BSSY B1, `(.L_x_338) ;  /* 0x0000006000017945 */ /* 0x000fe80003800000 */
[----:B------:R0:W-:Y:S01]  /*b2e0*/  @!P3 STG.E.U8 desc[UR36][R8.64+0x28], R3 ;  /* 0x000028030800b986 */ /* 0x0001e2000c101124 */
[----:B------:R-:W-:Y:S05]  /*b2f0*/  @P5 BRA `(.L_x_339) ;  /* 0x00000000000c5947 */ /* 0x000fea0003800000 */
[----:B------:R-:W0:Y:S02]  /*b300*/  LDG.E.U8 R16, desc[UR36][R156.64+0x29] ;  /* 0x000029249c107981 */ /* 0x000e24000c1e1100 */
[----:B0-----:R-:W-:-:S05]  /*b310*/  PRMT R3, R16, 0x8880, RZ ;  /* 0x0000888010037816 */ /* 0x001fca00000000ff */
[----:B------:R-:W-:-:S07]  /*b320*/  IMAD R2, R3, R18, RZ ;  /* 0x0000001203027224 */ /* 0x000fce00078e02ff */
.L_x_339:
[----:B------:R-:W-:Y:S05]  /*b330*/  BSYNC B1 ;  /* 0x0000000000017941 */ /* 0x000fea0003800000 */
.L_x_338:
[----:B------:R-:W-:Y:S01]  /*b340*/  @!P5 IMAD R47, R47, R17, R2 ;  /* 0x000000112f2fd224 */ /* 0x000fe200078e0202 */
[----:B------:R-:W-:Y:S04]  /*b350*/  BSSY B1, `(.L_x_340) ;  /* 0x0000006000017945 */ /* 0x000fe80003800000 */
[----:B------:R0:W-:Y:S01]  /*b360*/  @!P5 STG.E.U8 desc[UR36][R8.64+0x29], R47 ;  /* 0x0000292f0800d986 */ /* 0x0001e2000c101124 */
[----:B------:R-:W-:Y:S05]  /*b370*/  @P6 BRA `(.L_x_341) ;  /* 0x00000000000c6947 */ /* 0x000fea0003800000 */
[----:B------:R-:W0:Y:S02]  /*b380*/  LDG.E.U8 R16, desc[UR36][R14.64+0x30] ;  /* 0x000030240e107981 */ /* 0x000e24000c1e1100 */
[----:B0-----:R-:W-:-:S05]  /*b390*/  PRMT R3, R16, 0x8880, RZ ;  /* 0x0000888010037816 */ /* 0x001fca00000000ff */
[----:B------:R-:W-:-:S07]  /*b3a0*/  IMAD R2, R3, R18, RZ ;  /* 0x0000001203027224 */ /* 0x000fce00078e02ff */
.L_x_341:
[----:B------:R-:W-:Y:S05]  /*b3b0*/  BSYNC B1 ;  /* 0x0000000000017941 */ /* 0x000fea0003800000 */
.L_x_340:
[----:B0-----:R-:W-:Y:S01]  /*b3c0*/  @!P6 IMAD R3, R48, R17, R2 ;  /* 0x000000113003e224 */ /* 0x001fe200078e0202 */
[----:B------:R-:W-:Y:S04]  /*b3d0*/  BSSY B1, `(.L_x_342) ;  /* 0x0000006000017945 */ /* 0x000fe80003800000 */
[----:B------:R0:W-:Y:S01]  /*b3e0*/  @!P6 STG.E.U8 desc[UR36][R6.64+0x30], R3 ;  /* 0x000030030600e986 */ /* 0x0001e2000c101124 */
[----:B------:R-:W-:Y:S05]  /*b3f0*/  @P1 BRA `(.L_x_343) ;  /* 0x00000000000c1947 */ /* 0x000fea0003800000 */
[----:B------:R-:W0:Y:S02]  /*b400*/  LDG.E.U8 R16, desc[UR36][R14.64+0x31] ;  /* 0x000031240e107981 */ /* 0x000e24000c1e1100 */
[----:B0-----:R-:W-:-:S05]  /*b410*/  PRMT R3, R16, 0x8880, RZ ;  /* 0x0000888010037816 */ /* 0x001fca00000000ff */
[----:B------:R-:W-:-:S07]  /*b420*/  IMAD R2, R3, R18, RZ ;  /* 0x0000001203027224 */ /* 0x000fce00078e02ff */
.L_x_343:
[----:B------:R-:W-:Y:S05]  /*b430*/  BSYNC B1 ;  /* 0x0000000000017941 */ /* 0x000fea0003800000 */
.L_x_342:
        /* <DEDUP_REMOVED lines=12> */
.L_x_345:
[----:B------:R-:W-:Y:S05]  /*b500*/  BSYNC B1 ;  /* 0x0000000000017941 */ /* 0x000fea0003800000 */
.L_x_344:
[----:B0-----:R-:W-:Y:S01]  /*b510*/  @!P4 IMAD R3, R50, R17, R2 ;  /* 0x000000113203c224 */ /* 0x001fe200078e0202 */
[----:B------:R-:W-:Y:S04]  /*b520*/  BSSY B1, `(.L_x_346) ;  /* 0x0000006000017945 */ /* 0x000fe80003800000 */
[----:B------:R0:W-:Y:S01]  /*b530*/  @!P4 STG.E.U8 desc[UR36][R8.64+0x30], R3 ;  /* 0x000030030800c986 */ /* 0x0001e2000c101124 */
[----:B------:R-:W-:Y:S05]  /*b540*/  @P3 BRA `(.L_x_347) ;  /* 0x00000000000c3947 */ /* 0x000fea0003800000 */
[----:B------:R-:W0:Y:S02]  /*b550*/  LDG.E.U8 R16, desc[UR36][R156.64+0x31] ;  /* 0x000031249c107981 */ /* 0x000e24000c1e1100 */
[----:B0-----:R-:W-:-:S05]  /*b560*/  PRMT R3, R16, 0x8880, RZ ;  /* 0x0000888010037816 */ /* 0x001fca00000000ff */
[----:B------:R-:W-:-:S07]  /*b570*/  IMAD R2, R3, R18, RZ ;  /* 0x0000001203027224 */ /* 0x000fce00078e02ff */
.L_x_347:
[----:B------:R-:W-:Y:S05]  /*b580*/  BSYNC B1 ;  /* 0x0000000000017941 */ /* 0x000fea0003800000 */
.L_x_346:
[----:B------:R-:W-:Y:S01]  /*b590*/  @!P3 IMAD R51, R51, R17, R2 ;  /* 0x000000113333b224 */ /* 0x000fe200078e0202 */
[----:B------:R-:W-:Y:S04]  /*b5a0*/  BSSY B1, `(.L_x_348) ;  /* 0x0000006000017945 */ /* 0x000fe80003800000 */
[----:B------:R0:W-:Y:S01]  /*b5b0*/  @!P3 STG.E.U8 desc[UR36][R8.64+0x31], R51 ;  /* 0x000031330800b986 */ /* 0x0001e2000c101124 */
[----:B------:R-:W-:Y:S05]  /*b5c0*/  @P5 BRA `(.L_x_349) ;  /* 0x00000000000c5947 */ /* 0x000fea0003800000 */
[----:B------:R-:W0:Y:S02]  /*b5d0*/  LDG.E.U8 R16, desc[UR36][R14.64+0x38] ;  /* 0x000038240e107981 */ /* 0x000e24000c1e1100 */
[----:B0-----:R-:W-:-:S05]  /*b5e0*/  PRMT R3, R16, 0x8880, RZ ;  /* 0x0000888010037816 */ /* 0x001fca00000000ff */
[----:B------:R-:W-:-:S07]  /*b5f0*/  IMAD R2, R3, R18, RZ ;  /* 0x0000001203027224 */ /* 0x000fce00078e02ff */
.L_x_349:
[----:B------:R-:W-:Y:S05]  /*b600*/  BSYNC B1 ;  /* 0x0000000000017941 */ /* 0x000fea0003800000 */
.L_x_348:
[----:B0-----:R-:W-:Y:S01]  /*b610*/  @!P5 IMAD R3, R52, R17, R2 ;  /* 0x000000113403d224 */ /* 0x001fe200078e0202 */
[----:B------:R-:W-:Y:S04]  /*b620*/  BSSY B1, `(.L_x_350) ;  /* 0x0000006000017945 */ /* 0x000fe80003800000 */
[----:B------:R0:W-:Y:S01]  /*b630*/  @!P5 STG.E.U8 desc[UR36][R6.64+0x38], R3 ;  /* 0x000038030600d986 */ /* 0x0001e2000c101124 */
[----:B------:R-:W-:Y:S05]  /*b640*/  @P6 BRA `(.L_x_351) ;  /* 0x00000000000c6947 */ /* 0x000fea0003800000 */
[----:B------:R-:W0:Y:S02]  /*b650*/  LDG.E.U8 R16, desc[UR36][R14.64+0x39] ;  /* 0x000039240e107981 */ /* 0x000e24000c1e1100 */
[----:B0-----:R-:W-:-:S05]  /*b660*/  PRMT R3, R16, 0x8880, RZ ;  /* 0x0000888010037816 */ /* 0x001fca00000000ff */
[----:B------:R-:W-:-:S07]  /*b670*/  IMAD R2, R3, R18, RZ ;  /* 0x0000001203027224 */ /* 0x000fce00078e02ff */
.L_x_351:
[----:B------:R-:W-:Y:S05]  /*b680*/  BSYNC B1 ;  /* 0x0000000000017941 */ /* 0x000fea0003800000 */
.L_x_350:
[----:B------:R-:W-:Y:S01]  /*b690*/  @!P6 IMAD R53, R53, R17, R2 ;  /* 0x000000113535e224 */ /* 0x000fe200078e0202 */
[----:B------:R-:W-:Y:S04]  /*b6a0*/  BSSY B1, `(.L_x_352) ;  /* 0x0000006000017945 */ /* 0x000fe80003800000 */
[----:B------:R0:W-:Y:S01]  /*b6b0*/  @!P6 STG.E.U8 desc[UR36][R6.64+0x39], R53 ;  /* 0x000039350600e986 */ /* 0x0001e2000c101124 */
[----:B------:R-:W-:Y:S05]  /*b6c0*/  @P1 BRA `(.L_x_353) ;  /* 0x00000000000c1947 */ /* 0x000fea0003800000 */
[----:B------:R-:W0:Y:S02]  /*b6d0*/  LDG.E.U8 R16, desc[UR36][R156.64+0x38] ;  /* 0x000038249c107981 */ /* 0x000e24000c1e1100 */
[----:B0-----:R-:W-:-:S05]  /*b6e0*/  PRMT R3, R16, 0x8880, RZ ;  /* 0x0000888010037816 */ /* 0x001fca00000000ff */
[----:B------:R-:W-:-:S07]  /*b6f0*/  IMAD R2, R3, R18, RZ ;  /* 0x0000001203027224 */ /* 0x000fce00078e02ff */
.L_x_353:
[----:B------:R-:W-:Y:S05]  /*b700*/  BSYNC B1 ;  /* 0x0000000000017941 */ /* 0x000fea0003800000 */
.L_x_352:
        /* <DEDUP_REMOVED lines=12> */
.L_x_355:
[----:B------:R-:W-:Y:S05]  /*b7d0*/  BSYNC B1 ;  /* 0x0000000000017941 */ /* 0x000fea0003800000 */
.L_x_354:
[----:B------:R-:W-:Y:S01]  /*b7e0*/  @!P4 IMAD R55, R55, R17, R2 ;  /* 0x000000113737c224 */ /* 0x000fe200078e0202 */
[----:B------:R-:W-:Y:S04]  /*b7f0*/  BSSY B1, `(.L_x_356) ;  /* 0x0000006000017945 */ /* 0x000fe80003800000 */
[----:B------:R0:W-:Y:S01]  /*b800*/  @!P4 STG.E.U8 desc[UR36][R8.64+0x39], R55 ;  /* 0x000039370800c986 */ /* 0x0001e2000c101124 */
[----:B------:R-:W-:Y:S05]  /*b810*/  @P3 BRA `(.L_x_357) ;  /* 0x00000000000c3947 */ /* 0x000fea0003800000 */
[----:B------:R-:W0:Y:S02]  /*b820*/  LDG.E.U8 R16, desc[UR36][R14.64+0x40] ;  /* 0x000040240e107981 */ /* 0x000e24000c1e1100 */
[----:B0-----:R-:W-:-:S05]  /*b830*/  PRMT R3, R16, 0x8880, RZ ;  /* 0x0000888010037816 */ /* 0x001fca00000000ff */
[----:B------:R-:W-:-:S07]  /*b840*/  IMAD R2, R3, R18, RZ ;  /* 0x0000001203027224 */ /* 0x000fce00078e02ff */
.L_x_357:
[----:B------:R-:W-:Y:S05]  /*b850*/  BSYNC B1 ;  /* 0x0000000000017941 */ /* 0x000fea0003800000 */
.L_x_356:
[----:B0-----:R-:W-:Y:S01]  /*b860*/  @!P3 IMAD R3, R56, R17, R2 ;  /* 0x000000113803b224 */ /* 0x001fe200078e0202 */
[----:B------:R-:W-:Y:S04]  /*b870*/  BSSY B1, `(.L_x_358) ;  /* 0x0000006000017945 */ /* 0x000fe80003800000 */
[----:B------:R0:W-:Y:S01]  /*b880*/  @!P3 STG.E.U8 desc[UR36][R6.64+0x40], R3 ;  /* 0x000040030600b986 */ /* 0x0001e2000c101124 */
[----:B------:R-:W-:Y:S05]  /*b890*/  @P5 BRA `(.L_x_359) ;  /* 0x00000000000c5947 */ /* 0x000fea0003800000 */
[----:B------:R-:W0:Y:S02]  /*b8a0*/  LDG.E.U8 R16, desc[UR36][R14.64+0x41] ;  /* 0x000041240e107981 */ /* 0x000e24000c1e1100 */
[----:B0-----:R-:W-:-:S05]  /*b8b0*/  PRMT R3, R16, 0x8880, RZ ;  /* 0x0000888010037816 */ /* 0x001fca00000000ff */
[----:B------:R-:W-:-:S07]  /*b8c0*/  IMAD R2, R3, R18, RZ ;  /* 0x0000001203027224 */ /* 0x000fce00078e02ff */
.L_x_359:
[----:B------:R-:W-:Y:S05]  /*b8d0*/  BSYNC B1 ;  /* 0x0000000000017941 */ /* 0x000fea0003800000 */
.L_x_358:
[----:B------:R-:W-:Y:S01]  /*b8e0*/  @!P5 IMAD R57, R57, R17, R2 ;  /* 0x000000113939d224 */ /* 0x000fe200078e0202 */
[----:B------:R-:W-:Y:S04]  /*b8f0*/  BSSY B1, `(.L_x_360) ;  /* 0x0000006000017945 */ /* 0x000fe80003800000 */
[----:B------:R0:W-:Y:S01]  /*b900*/  @!P5 STG.E.U8 desc[UR36][R6.64+0x41], R57 ;  /* 0x000041390600d986 */ /* 0x0001e2000c101124 */
[----:B------:R-:W-:Y:S05]  /*b910*/  @P6 BRA `(.L_x_361) ;  /* 0x00000000000c6947 */ /* 0x000fea0003800000 */
[----:B------:R-:W0:Y:S02]  /*b920*/  LDG.E.U8 R16, desc[UR36][R156.64+0x40] ;  /* 0x000040249c107981 */ /* 0x000e24000c1e1100 */
[----:B0-----:R-:W-:-:S05]  /*b930*/  PRMT R3, R16, 0x8880, RZ ;  /* 0x0000888010037816 */ /* 0x001fca00000000ff */
[----:B------:R-:W-:-:S07]  /*b940*/  IMAD R2, R3, R18, RZ ;  /* 0x0000001203027224 */ /* 0x000fce00078e02ff */
.L_x_361:
[----:B------:R-:W-:Y:S05]  /*b950*/  BSYNC B1 ;  /* 0x0000000000017941 */ /* 0x000fea0003800000 */
.L_x_360:
[----:B0-----:R-:W-:Y:S01]  /*b960*/  @!P6 IMAD R3, R58, R17, R2 ;  /* 0x000000113a03e224 */ /* 0x001fe200078e0202 */
[----:B------:R-:W-:Y:S04]  /*b970*/  BSSY B1, `(.L_x_362) ;  /* 0x0000006000017945 */ /* 0x000fe80003800000 */
[----:B------:R0:W-:Y:S01]  /*b980*/  @!P6 STG.E.U8 desc[UR36][R8.64+0x40], R3 ;  /* 0x000040030800e986 */ /* 0x0001e2000c101124 */
[----:B------:R-:W-:Y:S05]  /*b990*/  @P1 BRA `(.L_x_363) ;  /* 0x00000000000c1947 */ /* 0x000fea0003800000 */
[----:B------:R-:W0:Y:S02]  /*b9a0*/  LDG.E.U8 R16, desc[UR36][R156.64+0x41] ;  /* 0x000041249c107981 */ /* 0x000e24000c1e1100 */
[----:B0-----:R-:W-:-:S05]  /*b9b0*/  PRMT R3, R16, 0x8880, RZ ;  /* 0x0000888010037816 */ /* 0x001fca00000000ff */
[----:B------:R-:W-:-:S07]  /*b9c0*/  IMAD R2, R3, R18, RZ ;  /* 0x0000001203027224 */ /* 0x000fce00078e02ff */
.L_x_363:
[----:B------:R-:W-:Y:S05]  /*b9d0*/  BSYNC B1 ;  /* 0x0000000000017941 */ /* 0x000fea0003800000 */
.L_x_362:
        /* <DEDUP_REMOVED lines=12> */
.L_x_365:
[----:B------:R-:W-:Y:S05]  /*baa0*/  BSYNC B1 ;  /* 0x0000000000017941 */ /* 0x000fea0003800000 */
.L_x_364:
[----:B0-----:R-:W-:Y:S01]  /*bab0*/  @!P4 IMAD R3, R60, R17, R2 ;  /* 0x000000113c03c224 */ /* 0x001fe200078e0202 */
[----:B------:R-:W-:Y:S04]  /*bac0*/  BSSY B1, `(.L_x_366) ;  /* 0x0000006000017945 */ /* 0x000fe80003800000 */
[----:B------:R0:W-:Y:S01]  /*bad0*/  @!P4 STG.E.U8 desc[UR36][R6.64+0x48], R3 ;  /* 0x000048030600c986 */ /* 0x0001e2000c101124 */
[----:B------:R-:W-:Y:S05]  /*bae0*/  @P3 BRA `(.L_x_367) ;  /* 0x00000000000c3947 */ /* 0x000fea0003800000 */
[----:B------:R-:W0:Y:S02]  /*baf0*/  LDG.E.U8 R16, desc[UR36][R14.64+0x49] ;  /* 0x000049240e107981 */ /* 0x000e24000c1e1100 */
[----:B0-----:R-:W-:-:S05]  /*bb00*/  PRMT R3, R16, 0x8880, RZ ;  /* 0x0000888010037816 */ /* 0x001fca00000000ff */
[----:B------:R-:W-:-:S07]  /*bb10*/  IMAD R2, R3, R18, RZ ;  /* 0x0000001203027224 */ /* 0x000fce00078e02ff */
.L_x_367:
[----:B------:R-:W-:Y:S05]  /*bb20*/  BSYNC B1 ;  /* 0x0000000000017941 */ /* 0x000fea0003800000 */
.L_x_366:
[----:B------:R-:W-:Y:S01]  /*bb30*/  @!P3 IMAD R61, R61, R17, R2 ;  /* 0x000000113d3db224 */ /* 0x000fe200078e0202 */
[----:B------:R-:W-:Y:S04]  /*bb40*/  BSSY B1, `(.L_x_368) ;  /* 0x0000006000017945 */ /* 0x000fe80003800000 */
[----:B------:R0:W-:Y:S01]  /*bb50*/  @!P3 STG.E.U8 desc[UR36][R6.64+0x49], R61 ;  /* 0x0000493d0600b986 */ /* 0x0001e2000c101124 */
[----:B------:R-:W-:Y:S05]  /*bb60*/  @P5 BRA `(.L_x_369) ;  /* 0x00000000000c5947 */ /* 0x000fea0003800000 */
[----:B------:R-:W0:Y:S02]  /*bb70*/  LDG.E.U8 R16, desc[UR36][R156.64+0x48] ;  /* 0x000048249c107981 */ /* 0x000e24000c1e1100 */
[----:B0-----:R-:W-:-:S05]  /*bb80*/  PRMT R3, R16, 0x8880, RZ ;  /* 0x0000888010037816 */ /* 0x001fca00000000ff */
[----:B------:R-:W-:-:S07]  /*bb90*/  IMAD R2, R3, R18, RZ ;  /* 0x0000001203027224 */ /* 0x000fce00078e02ff */
.L_x_369:
[----:B------:R-:W-:Y:S05]  /*bba0*/  BSYNC B1 ;  /* 0x0000000000017941 */ /* 0x000fea0003800000 */
.L_x_368:
[----:B0-----:R-:W-:Y:S01]  /*bbb0*/  @!P5 IMAD R3, R62, R17, R2 ;  /* 0x000000113e03d224 */ /* 0x001fe200078e0202 */
[----:B------:R-:W-:Y:S04]  /*bbc0*/  BSSY B1, `(.L_x_370) ;  /* 0x0000006000017945 */ /* 0x000fe80003800000 */
[----:B------:R0:W-:Y:S01]  /*bbd0*/  @!P5 STG.E.U8 desc[UR36][R8.64+0x48], R3 ;  /* 0x000048030800d986 */ /* 0x0001e2000c101124 */
[----:B------:R-:W-:Y:S05]  /*bbe0*/  @P6 BRA `(.L_x_371) ;  /* 0x00000000000c6947 */ /* 0x000fea0003800000 */
[----:B------:R-:W0:Y:S02]  /*bbf0*/  LDG.E.U8 R16, desc[UR36][R156.64+0x49] ;  /* 0x000049249c107981 */ /* 0x000e24000c1e1100 */
[----:B0-----:R-:W-:-:S05]  /*bc00*/  PRMT R3, R16, 0x8880, RZ ;  /* 0x0000888010037816 */ /* 0x001fca00000000ff */
[----:B------:R-:W-:-:S07]  /*bc10*/  IMAD R2, R3, R18, RZ ;  /* 0x0000001203027224 */ /* 0x000fce00078e02ff */
.L_x_371:
[----:B------:R-:W-:Y:S05]  /*bc20*/  BSYNC B1 ;  /* 0x0000000000017941 */ /* 0x000fea0003800000 */
.L_x_370:
[----:B------:R-:W-:Y:S01]  /*bc30*/  @!P6 IMAD R63, R63, R17, R2 ;  /* 0x000000113f3fe224 */ /* 0x000fe200078e0202 */
[----:B------:R-:W-:Y:S04]  /*bc40*/  BSSY B1, `(.L_x_372) ;  /* 0x0000006000017945 */ /* 0x000fe80003800000 */
[----:B------:R0:W-:Y:S01]  /*bc50*/  @!P6 STG.E.U8 desc[UR36][R8.64+0x49], R63 ;  /* 0x0000493f0800e986 */ /* 0x0001e2000c101124 */
[----:B------:R-:W-:Y:S05]  /*bc60*/  @P1 BRA `(.L_x_373) ;  /* 0x00000000000c1947 */ /* 0x000fea0003800000 */
[----:B------:R-:W0:Y:S02]  /*bc70*/  LDG.E.U8 R16, desc[UR36][R14.64+0x50] ;  /* 0x000050240e107981 */ /* 0x000e24000c1e1100 */
[----:B0-----:R-:W-:-:S05]  /*bc80*/  PRMT R3, R16, 0x8880, RZ ;  /* 0x0000888010037816 */ /* 0x001fca00000000ff */
[----:B------:R-:W-:-:S07]  /*bc90*/  IMAD R2, R3, R18, RZ ;  /* 0x0000001203027224 */ /* 0x000fce00078e02ff */
.L_x_373:
[----:B------:R-:W-:Y:S05]  /*bca0*/  BSYNC B1 ;  /* 0x0000000000017941 */ /* 0x000fea0003800000 */
.L_x_372:
        /* <DEDUP_REMOVED lines=12> */
.L_x_375:
[----:B------:R-:W-:Y:S05]  /*bd70*/  BSYNC B1 ;  /* 0x0000000000017941 */ /* 0x000fea0003800000 */
.L_x_374:
[----:B------:R-:W-:Y:S01]  /*bd80*/  @!P4 IMAD R65, R65, R17, R2 ;  /* 0x000000114141c224 */ /* 0x000fe200078e0202 */
[----:B------:R-:W-:Y:S04]  /*bd90*/  BSSY B1, `(.L_x_376) ;  /* 0x0000006000017945 */ /* 0x000fe80003800000 */
[----:B------:R0:W-:Y:S01]  /*bda0*/  @!P4 STG.E.U8 desc[UR36][R6.64+0x51], R65 ;  /* 0x000051410600c986 */ /* 0x0001e2000c101124 */
[----:B------:R-:W-:Y:S05]  /*bdb0*/  @P3 BRA `(.L_x_377) ;  /* 0x00000000000c3947 */ /* 0x000fea0003800000 */
[----:B------:R-:W0:Y:S02]  /*bdc0*/  LDG.E.U8 R16, desc[UR36][R156.64+0x50] ;  /* 0x000050249c107981 */ /* 0x000e24000c1e1100 */
[----:B0-----:R-:W-:-:S05]  /*bdd0*/  PRMT R3, R16, 0x8880, RZ ;  /* 0x0000888010037816 */ /* 0x001fca00000000ff */
[----:B------:R-:W-:-:S07]  /*bde0*/  IMAD R2, R3, R18, RZ ;  /* 0x0000001203027224 */ /* 0x000fce00078e02ff */
.L_x_377:
[----:B------:R-:W-:Y:S05]  /*bdf0*/  BSYNC B1 ;  /* 0x0000000000017941 */ /* 0x000fea0003800000 */
.L_x_376:
[----:B0-----:R-:W-:Y:S01]  /*be00*/  @!P3 IMAD R3, R66, R17, R2 ;  /* 0x000000114203b224 */ /* 0x001fe200078e0202 */
[----:B------:R-:W-:Y:S04]  /*be10*/  BSSY B1, `(.L_x_378) ;  /* 0x0000006000017945 */ /* 0x000fe80003800000 */
[----:B------:R0:W-:Y:S01]  /*be20*/  @!P3 STG.E.U8 desc[UR36][R8.64+0x50], R3 ;  /* 0x000050030800b986 */ /* 0x0001e2000c101124 */
[----:B------:R-:W-:Y:S05]  /*be30*/  @P5 BRA `(.L_x_379) ;  /* 0x00000000000c5947 */ /* 0x000fea0003800000 */
[----:B------:R-:W0:Y:S02]  /*be40*/  LDG.E.U8 R16, desc[UR36][R156.64+0x51] ;  /* 0x000051249c107981 */ /* 0x000e24000c1e1100 */
[----:B0-----:R-:W-:-:S05]  /*be50*/  PRMT R3, R16, 0x8880, RZ ;  /* 0x0000888010037816 */ /* 0x001fca00000000ff */
[----:B------:R-:W-:-:S07]  /*be60*/  IMAD R2, R3, R18, RZ ;  /* 0x0000001203027224 */ /* 0x000fce00078e02ff */
.L_x_379:
[----:B------:R-:W-:Y:S05]  /*be70*/  BSYNC B1 ;  /* 0x0000000000017941 */ /* 0x000fea0003800000 */
.L_x_378:
[----:B------:R-:W-:Y:S01]  /*be80*/  @!P5 IMAD R67, R67, R17, R2 ;  /* 0x000000114343d224 */ /* 0x000fe200078e0202 */
[----:B------:R-:W-:Y:S04]  /*be90*/  BSSY B1, `(.L_x_380) ;  /* 0x0000006000017945 */ /* 0x000fe80003800000 */
[----:B------:R0:W-:Y:S01]  /*bea0*/  @!P5 STG.E.U8 desc[UR36][R8.64+0x51], R67 ;  /* 0x000051430800d986 */ /* 0x0001e2000c101124 */
[----:B------:R-:W-:Y:S05]  /*beb0*/  @P6 BRA `(.L_x_381) ;  /* 0x00000000000c6947 */ /* 0x000fea0003800000 */
[----:B------:R-:W0:Y:S02]  /*bec0*/  LDG.E.U8 R16, desc[UR36][R14.64+0x58] ;  /* 0x000058240e107981 */ /* 0x000e24000c1e1100 */
[----:B0-----:R-:W-:-:S05]  /*bed0*/  PRMT R3, R16, 0x8880, RZ ;  /* 0x0000888010037816 */ /* 0x001fca00000000ff */
[----:B------:R-:W-:-:S07]  /*bee0*/  IMAD R2, R3, R18, RZ ;  /* 0x0000001203027224 */ /* 0x000fce00078e02ff */
.L_x_381:
[----:B------:R-:W-:Y:S05]  /*bef0*/  BSYNC B1 ;  /* 0x0000000000017941 */ /* 0x000fea0003800000 */
.L_x_380:
[----:B0-----:R-:W-:Y:S01]  /*bf00*/  @!P6 IMAD R3, R68, R17, R2 ;  /* 0x000000114403e224 */ /* 0x001fe200078e0202 */
[----:B------:R-:W-:Y:S04]  /*bf10*/  BSSY B1, `(.L_x_382) ;  /* 0x0000006000017945 */ /* 0x000fe80003800000 */
[----:B------:R0:W-:Y:S01]  /*bf20*/  @!P6 STG.E.U8 desc[UR36][R6.64+0x58], R3 ;  /* 0x000058030600e986 */ /* 0x0001e2000c101124 */
[----:B------:R-:W-:Y:S05]  /*bf30*/  @P1 BRA `(.L_x_383) ;  /* 0x00000000000c1947 */ /* 0x000fea0003800000 */
[----:B------:R-:W0:Y:S02]  /*bf40*/  LDG.E.U8 R16, desc[UR36][R14.64+0x59] ;  /* 0x000059240e107981 */ /* 0x000e24000c1e1100 */
[----:B0-----:R-:W-:-:S05]  /*bf50*/  PRMT R3, R16, 0x8880, RZ ;  /* 0x0000888010037816 */ /* 0x001fca00000000ff */
[----:B------:R-:W-:-:S07]  /*bf60*/  IMAD R2, R3, R18, RZ ;  /* 0x0000001203027224 */ /* 0x000fce00078e02ff */
.L_x_383:
[----:B------:R-:W-:Y:S05]  /*bf70*/  BSYNC B1 ;  /* 0x0000000000017941 */ /* 0x000fea0003800000 */
.L_x_382:
        /* <DEDUP_REMOVED lines=12> */
.L_x_385:
[----:B------:R-:W-:Y:S05]  /*c040*/  BSYNC B1 ;  /* 0x0000000000017941 */ /* 0x000fea0003800000 */
.L_x_384:
[----:B0-----:R-:W-:Y:S01]  /*c050*/  @!P4 IMAD R3, R70, R17, R2 ;  /* 0x000000114603c224 */ /* 0x001fe200078e0202 */
[----:B------:R-:W-:Y:S04]  /*c060*/  BSSY B1, `(.L_x_386) ;  /* 0x0000006000017945 */ /* 0x000fe80003800000 */
[----:B------:R0:W-:Y:S01]  /*c070*/  @!P4 STG.E.U8 desc[UR36][R8.64+0x58], R3 ;  /* 0x000058030800c986 */ /* 0x0001e2000c101124 */
[----:B------:R-:W-:Y:S05]  /*c080*/  @P3 BRA `(.L_x_387) ;  /* 0x00000000000c3947 */ /* 0x000fea0003800000 */
[----:B------:R-:W0:Y:S02]  /*c090*/  LDG.E.U8 R16, desc[UR36][R156.64+0x59] ;  /* 0x000059249c107981 */ /* 0x000e24000c1e1100 */
[----:B0-----:R-:W-:-:S05]  /*c0a0*/  PRMT R3, R16, 0x8880, RZ ;  /* 0x0000888010037816 */ /* 0x001fca00000000ff */
[----:B------:R-:W-:-:S07]  /*c0b0*/  IMAD R2, R3, R18, RZ ;  /* 0x0000001203027224 */ /* 0x000fce00078e02ff */
.L_x_387:
[----:B------:R-:W-:Y:S05]  /*c0c0*/  BSYNC B1 ;  /* 0x0000000000017941 */ /* 0x000fea0003800000 */
.L_x_386:
[----:B------:R-:W-:Y:S01]  /*c0d0*/  @!P3 IMAD R71, R71, R17, R2 ;  /* 0x000000114747b224 */ /* 0x000fe200078e0202 */
[----:B------:R-:W-:Y:S04]  /*c0e0*/  BSSY B1, `(.L_x_388) ;  /* 0x0000006000017945 */ /* 0x000fe80003800000 */
[----:B------:R0:W-:Y:S01]  /*c0f0*/  @!P3 STG.E.U8 desc[UR36][R8.64+0x59], R71 ;  /* 0x000059470800b986 */ /* 0x0001e2000c101124 */
[----:B------:R-:W-:Y:S05]  /*c100*/  @P5 BRA `(.L_x_389) ;  /* 0x00000000000c5947 */ /* 0x000fea0003800000 */
[----:B------:R-:W0:Y:S02]  /*c110*/  LDG.E.U8 R16, desc[UR36][R14.64+0x60] ;  /* 0x000060240e107981 */ /* 0x000e24000c1e1100 */
[----:B0-----:R-:W-:-:S05]  /*c120*/  PRMT R3, R16, 0x8880, RZ ;  /* 0x0000888010037816 */ /* 0x001fca00000000ff */
[----:B------:R-:W-:-:S07]  /*c130*/  IMAD R2, R3, R18, RZ ;  /* 0x0000001203027224 */ /* 0x000fce00078e02ff */
.L_x_389:
[----:B------:R-:W-:Y:S05]  /*c140*/  BSYNC B1 ;  /* 0x0000000000017941 */ /* 0x000fea0003800000 */
.L_x_388:
[----:B0-----:R-:W-:Y:S01]  /*c150*/  @!P5 IMAD R3, R72, R17, R2 ;  /* 0x000000114803d224 */ /* 0x001fe200078e0202 */
[----:B------:R-:W-:Y:S04]  /*c160*/  BSSY B1, `(.L_x_390) ;  /* 0x0000006000017945 */ /* 0x000fe80003800000 */
[----:B------:R0:W-:Y:S01]  /*c170*/  @!P5 STG.E.U8 desc[UR36][R6.64+0x60], R3 ;  /* 0x000060030600d986 */ /* 0x0001e2000c101124 */
[----:B------:R-:W-:Y:S05]  /*c180*/  @P6 BRA `(.L_x_391) ;  /* 0x00000000000c6947 */ /* 0x000fea0003800000 */
[----:B------:R-:W0:Y:S02]  /*c190*/  LDG.E.U8 R16, desc[UR36][R14.64+0x61] ;  /* 0x000061240e107981 */ /* 0x000e24000c1e1100 */
[----:B0-----:R-:W-:-:S05]  /*c1a0*/  PRMT R3, R16, 0x8880, RZ ;  /* 0x0000888010037816 */ /* 0x001fca00000000ff */
[----:B------:R-:W-:-:S07]  /*c1b0*/  IMAD R2, R3, R18, RZ ;  /* 0x0000001203027224 */ /* 0x000fce00078e02ff */
.L_x_391:
[----:B------:R-:W-:Y:S05]  /*c1c0*/  BSYNC B1 ;  /* 0x0000000000017941 */ /* 0x000fea0003800000 */
.L_x_390:
[----:B------:R-:W-:Y:S01]  /*c1d0*/  @!P6 IMAD R73, R73, R17, R2 ;  /* 0x000000114949e224 */ /* 0x000fe200078e0202 */
[----:B------:R-:W-:Y:S04]  /*c1e0*/  BSSY B1, `(.L_x_392) ;  /* 0x0000006000017945 */ /* 0x000fe80003800000 */
[----:B------:R0:W-:Y:S01]  /*c1f0*/  @!P6 STG.E.U8 desc[UR36][R6.64+0x61], R73 ;  /* 0x000061490600e986 */ /* 0x0001e2000c101124 */
[----:B------:R-:W-:Y:S05]  /*c200*/  @P1 BRA `(.L_x_393) ;  /* 0x00000000000c1947 */ /* 0x000fea0003800000 */
[----:B------:R-:W0:Y:S02]  /*c210*/  LDG.E.U8 R16, desc[UR36][R156.64+0x60] ;  /* 0x000060249c107981 */ /* 0x000e24000c1e1100 */
[----:B0-----:R-:W-:-:S05]  /*c220*/  PRMT R3, R16, 0x8880, RZ ;  /* 0x0000888010037816 */ /* 0x001fca00000000ff */
[----:B------:R-:W-:-:S07]  /*c230*/  IMAD R2, R3, R18, RZ ;  /* 0x0000001203027224 */ /* 0x000fce00078e02ff */
.L_x_393:
[----:B------:R-:W-:Y:S05]  /*c240*/  BSYNC B1 ;  /* 0x0000000000017941 */ /* 0x000fea0003800000 */
.L_x_392:
        /* <DEDUP_REMOVED lines=12> */
.L_x_395:
[----:B------:R-:W-:Y:S05]  /*c310*/  BSYNC B1 ;  /* 0x0000000000017941 */ /* 0x000fea0003800000 */
.L_x_394:
[----:B------:R-:W-:Y:S01]  /*c320*/  @!P4 IMAD R75, R75, R17, R2 ;  /* 0x000000114b4bc224 */ /* 0x000fe200078e0202 */
[----:B------:R-:W-:Y:S04]  /*c330*/  BSSY B1, `(.L_x_396) ;  /* 0x0000006000017945 */ /* 0x000fe80003800000 */
[----:B------:R0:W-:Y:S01]  /*c340*/  @!P4 STG.E.U8 desc[UR36][R8.64+0x61], R75 ;  /* 0x0000614b0800c986 */ /* 0x0001e2000c101124 */
[----:B------:R-:W-:Y:S05]  /*c350*/  @P3 BRA `(.L_x_397) ;  /* 0x00000000000c3947 */ /* 0x000fea0003800000 */
[----:B------:R-:W0:Y:S02]  /*c360*/  LDG.E.U8 R16, desc[UR36][R14.64+0x68] ;  /* 0x000068240e107981 */ /* 0x000e24000c1e1100 */
[----:B0-----:R-:W-:-:S05]  /*c370*/  PRMT R3, R16, 0x8880, RZ ;  /* 0x0000888010037816 */ /* 0x001fca00000000ff */
[----:B------:R-:W-:-:S07]  /*c380*/  IMAD R2, R3, R18, RZ ;  /* 0x0000001203027224 */ /* 0x000fce00078e02ff */
.L_x_397:
[----:B------:R-:W-:Y:S05]  /*c390*/  BSYNC B1 ;  /* 0x0000000000017941 */ /* 0x000fea0003800000 */
.L_x_396:
[----:B0-----:R-:W-:Y:S01]  /*c3a0*/  @!P3 IMAD R3, R76, R17, R2 ;  /* 0x000000114c03b224 */ /* 0x001fe200078e0202 */
[----:B------:R-:W-:Y:S04]  /*c3b0*/  BSSY B1, `(.L_x_398) ;  /* 0x0000006000017945 */ /* 0x000fe80003800000 */
[----:B------:R0:W-:Y:S01]  /*c3c0*/  @!P3 STG.E.U8 desc[UR36][R6.64+0x68], R3 ;  /* 0x000068030600b986 */ /* 0x0001e2000c101124 */
[----:B------:R-:W-:Y:S05]  /*c3d0*/  @P5 BRA `(.L_x_399) ;  /* 0x00000000000c5947 */ /* 0x000fea0003800000 */
[----:B------:R-:W0:Y:S02]  /*c3e0*/  LDG.E.U8 R16, desc[UR36][R14.64+0x69] ;  /* 0x000069240e107981 */ /* 0x000e24000c1e1100 */
[----:B0-----:R-:W-:-:S05]  /*c3f0*/  PRMT R3, R16, 0x8880, RZ ;  /* 0x0000888010037816 */ /* 0x001fca00000000ff */
[----:B------:R-:W-:-:S07]  /*c400*/  IMAD R2, R3, R18, RZ ;  /* 0x0000001203027224 */ /* 0x000fce00078e02ff */
.L_x_399:
[----:B------:R-:W-:Y:S05]  /*c410*/  BSYNC B1 ;  /* 0x0000000000017941 */ /* 0x000fea0003800000 */
.L_x_398:
[----:B------:R-:W-:Y:S01]  /*c420*/  @!P5 IMAD R77, R77, R17, R2 ;  /* 0x000000114d4dd224 */ /* 0x000fe200078e0202 */
[----:B------:R-:W-:Y:S04]  /*c430*/  BSSY B1, `(.L_x_400) ;  /* 0x0000006000017945 */ /* 0x000fe80003800000 */
[----:B------:R0:W-:Y:S01]  /*c440*/  @!P5 STG.E.U8 desc[UR36][R6.64+0x69], R77 ;  /* 0x0000694d0600d986 */ /* 0x0001e2000c101124 */
[----:B------:R-:W-:Y:S05]  /*c450*/  @P6 BRA `(.L_x_401) ;  /* 0x00000000000c6947 */ /* 0x000fea0003800000 */
[----:B------:R-:W0:Y:S02]  /*c460*/  LDG.E.U8 R16, desc[UR36][R156.64+0x68] ;  /* 0x000068249c107981 */ /* 0x000e24000c1e1100 */
[----:B0-----:R-:W-:-:S05]  /*c470*/  PRMT R3, R16, 0x8880, RZ ;  /* 0x0000888010037816 */ /* 0x001fca00000000ff */
[----:B------:R-:W-:-:S07]  /*c480*/  IMAD R2, R3, R18, RZ ;  /* 0x0000001203027224 */ /* 0x000fce00078e02ff */
.L_x_401:
[----:B------:R-:W-:Y:S05]  /*c490*/  BSYNC B1 ;  /* 0x0000000000017941 */ /* 0x000fea0003800000 */
.L_x_400:
[----:B0-----:R-:W-:Y:S01]  /*c4a0*/  @!P6 IMAD R3, R78, R17, R2 ;  /* 0x000000114e03e224 */ /* 0x001fe200078e0202 */
[----:B------:R-:W-:Y:S04]  /*c4b0*/  BSSY B1, `(.L_x_402) ;  /* 0x0000006000017945 */ /* 0x000fe80003800000 */
[----:B------:R0:W-:Y:S01]  /*c4c0*/  @!P6 STG.E.U8 desc[UR36][R8.64+0x68], R3 ;  /* 0x000068030800e986 */ /* 0x0001e2000c101124 */
[----:B------:R-:W-:Y:S05]  /*c4d0*/  @P1 BRA `(.L_x_403) ;  /* 0x00000000000c1947 */ /* 0x000fea0003800000 */
[----:B------:R-:W0:Y:S02]  /*c4e0*/  LDG.E.U8 R16, desc[UR36][R156.64+0x69] ;  /* 0x000069249c107981 */ /* 0x000e24000c1e1100 */
[----:B0-----:R-:W-:-:S05]  /*c4f0*/  PRMT R3, R16, 0x8880, RZ ;  /* 0x0000888010037816 */ /* 0x001fca00000000ff */
[----:B------:R-:W-:-:S07]  /*c500*/  IMAD R2, R3, R18, RZ ;  /* 0x0000001203027224 */ /* 0x000fce00078e02ff */
.L_x_403:
[----:B------:R-:W-:Y:S05]  /*c510*/  BSYNC B1 ;  /* 0x0000000000017941 */ /* 0x000fea0003800000 */
.L_x_402:
        /* <DEDUP_REMOVED lines=12> */
.L_x_405:
[----:B------:R-:W-:Y:S05]  /*c5e0*/  BSYNC B1 ;  /* 0x0000000000017941 */ /* 0x000fea0003800000 */
.L_x_404:
[----:B0-----:R-:W-:Y:S01]  /*c5f0*/  @!P4 IMAD R3, R80, R17, R2 ;  /* 0x000000115003c224 */ /* 0x001fe200078e0202 */
[----:B------:R-:W-:Y:S04]  /*c600*/  BSSY B1, `(.L_x_406) ;  /* 0x0000006000017945 */ /* 0x000fe80003800000 */
[----:B------:R0:W-:Y:S01]  /*c610*/  @!P4 STG.E.U8 desc[UR36][R6.64+0x70], R3 ;  /* 0x000070030600c986 */ /* 0x0001e2000c101124 */
[----:B------:R-:W-:Y:S05]  /*c620*/  @P3 BRA `(.L_x_407) ;  /* 0x00000000000c3947 */ /* 0x000fea0003800000 */
[----:B------:R-:W0:Y:S02]  /*c630*/  LDG.E.U8 R16, desc[UR36][R14.64+0x71] ;  /* 0x000071240e107981 */ /* 0x000e24000c1e1100 */
[----:B0-----:R-:W-:-:S05]  /*c640*/  PRMT R3, R16, 0x8880, RZ ;  /* 0x0000888010037816 */ /* 0x001fca00000000ff */
[----:B------:R-:W-:-:S07]  /*c650*/  IMAD R2, R3, R18, RZ ;  /* 0x0000001203027224 */ /* 0x000fce00078e02ff */
.L_x_407:
[----:B------:R-:W-:Y:S05]  /*c660*/  BSYNC B1 ;  /* 0x0000000000017941 */ /* 0x000fea0003800000 */
.L_x_406:
[----:B------:R-:W-:Y:S01]  /*c670*/  @!P3 IMAD R81, R81, R17, R2 ;  /* 0x000000115151b224 */ /* 0x000fe200078e0202 */
[----:B------:R-:W-:Y:S04]  /*c680*/  BSSY B1, `(.L_x_408) ;  /* 0x0000006000017945 */ /* 0x000fe80003800000 */
[----:B------:R0:W-:Y:S01]  /*c690*/  @!P3 STG.E.U8 desc[UR36][R6.64+0x71], R81 ;  /* 0x000071510600b986 */ /* 0x0001e2000c101124 */
[----:B------:R-:W-:Y:S05]  /*c6a0*/  @P5 BRA `(.L_x_409) ;  /* 0x00000000000c5947 */ /* 0x000fea0003800000 */
[----:B------:R-:W0:Y:S02]  /*c6b0*/  LDG.E.U8 R16, desc[UR36][R156.64+0x70] ;  /* 0x000070249c107981 */ /* 0x000e24000c1e1100 */
[----:B0-----:R-:W-:-:S05]  /*c6c0*/  PRMT R3, R16, 0x8880, RZ ;  /* 0x0000888010037816 */ /* 0x001fca00000000ff */
[----:B------:R-:W-:-:S07]  /*c6d0*/  IMAD R2, R3, R18, RZ ;  /* 0x0000001203027224 */ /* 0x000fce00078e02ff */
.L_x_409:
[----:B------:R-:W-:Y:S05]  /*c6e0*/  BSYNC B1 ;  /* 0x0000000000017941 */ /* 0x000fea0003800000 */
.L_x_408:
[----:B0-----:R-:W-:Y:S01]  /*c6f0*/  @!P5 IMAD R3, R82, R17, R2 ;  /* 0x000000115203d224 */ /* 0x001fe200078e0202 */
[----:B------:R-:W-:Y:S04]  /*c700*/  BSSY B1, `(.L_x_410) ;  /* 0x0000006000017945 */ /* 0x000fe80003800000 */
[----:B------:R0:W-:Y:S01]  /*c710*/  @!P5 STG.E.U8 desc[UR36][R8.64+0x70], R3 ;  /* 0x000070030800d986 */ /* 0x0001e2000c101124 */
[----:B------:R-:W-:Y:S05]  /*c720*/  @P6 BRA `(.L_x_411) ;  /* 0x00000000000c6947 */ /* 0x000fea0003800000 */
[----:B------:R-:W0:Y:S02]  /*c730*/  LDG.E.U8 R16, desc[UR36][R156.64+0x71] ;  /* 0x000071249c107981 */ /* 0x000e24000c1e1100 */
[----:B0-----:R-:W-:-:S05]  /*c740*/  PRMT R3, R16, 0x8880, RZ ;  /* 0x0000888010037816 */ /* 0x001fca00000000ff */
[----:B------:R-:W-:-:S07]  /*c750*/  IMAD R2, R3, R18, RZ ;  /* 0x0000001203027224 */ /* 0x000fce00078e02ff */
.L_x_411:
[----:B------:R-:W-:Y:S05]  /*c760*/  BSYNC B1 ;  /* 0x0000000000017941 */ /* 0x000fea0003800000 */
.L_x_410:
[----:B------:R-:W-:Y:S01]  /*c770*/  @!P6 IMAD R83, R83, R17, R2 ;  /* 0x000000115353e224 */ /* 0x000fe200078e0202 */
[----:B------:R-:W-:Y:S04]  /*c780*/  BSSY B1, `(.L_x_412) ;  /* 0x0000006000017945 */ /* 0x000fe80003800000 */
[----:B------:R0:W-:Y:S01]  /*c790*/  @!P6 STG.E.U8 desc[UR36][R8.64+0x71], R83 ;  /* 0x000071530800e986 */ /* 0x0001e2000c101124 */
[----:B------:R-:W-:Y:S05]  /*c7a0*/  @P1 BRA `(.L_x_413) ;  /* 0x00000000000c1947 */ /* 0x000fea0003800000 */
[----:B------:R-:W0:Y:S02]  /*c7b0*/  LDG.E.U8 R16, desc[UR36][R14.64+0x78] ;  /* 0x000078240e107981 */ /* 0x000e24000c1e1100 */
[----:B0-----:R-:W-:-:S05]  /*c7c0*/  PRMT R3, R16, 0x8880, RZ ;  /* 0x0000888010037816 */ /* 0x001fca00000000ff */
[----:B------:R-:W-:-:S07]  /*c7d0*/  IMAD R2, R3, R18, RZ ;  /* 0x0000001203027224 */ /* 0x000fce00078e02ff */
.L_x_413:
[----:B------:R-:W-:Y:S05]  /*c7e0*/  BSYNC B1 ;  /* 0x0000000000017941 */ /* 0x000fea0003800000 */
.L_x_412:
        /* <DEDUP_REMOVED lines=12> */
.L_x_415:
[----:B------:R-:W-:Y:S05]  /*c8b0*/  BSYNC B1 ;  /* 0x0000000000017941 */ /* 0x000fea0003800000 */
.L_x_414:
[----:B------:R-:W-:Y:S01]  /*c8c0*/  @!P4 IMAD R85, R85, R17, R2 ;  /* 0x000000115555c224 */ /* 0x000fe200078e0202 */
[----:B------:R-:W-:Y:S04]  /*c8d0*/  BSSY B1, `(.L_x_416) ;  /* 0x0000006000017945 */ /* 0x000fe80003800000 */
[----:B------:R0:W-:Y:S01]  /*c8e0*/  @!P4 STG.E.U8 desc[UR36][R6.64+0x79], R85 ;  /* 0x000079550600c986 */ /* 0x0001e2000c101124 */
[----:B------:R-:W-:Y:S05]  /*c8f0*/  @P3 BRA `(.L_x_417) ;  /* 0x00000000000c3947 */ /* 0x000fea0003800000 */
[----:B------:R-:W0:Y:S02]  /*c900*/  LDG.E.U8 R16, desc[UR36][R156.64+0x78] ;  /* 0x000078249c107981 */ /* 0x000e24000c1e1100 */
[----:B0-----:R-:W-:-:S05]  /*c910*/  PRMT R3, R16, 0x8880, RZ ;  /* 0x0000888010037816 */ /* 0x001fca00000000ff */
[----:B------:R-:W-:-:S07]  /*c920*/  IMAD R2, R3, R18, RZ ;  /* 0x0000001203027224 */ /* 0x000fce00078e02ff */
.L_x_417:
[----:B------:R-:W-:Y:S05]  /*c930*/  BSYNC B1 ;  /* 0x0000000000017941 */ /* 0x000fea0003800000 */
.L_x_416:
[----:B0-----:R-:W-:Y:S01]  /*c940*/  @!P3 IMAD R3, R86, R17, R2 ;  /* 0x000000115603b224 */ /* 0x001fe200078e0202 */
[----:B------:R-:W-:Y:S04]  /*c950*/  BSSY B1, `(.L_x_418) ;  /* 0x0000006000017945 */ /* 0x000fe80003800000 */
[----:B------:R0:W-:Y:S01]  /*c960*/  @!P3 STG.E.U8 desc[UR36][R8.64+0x78], R3 ;  /* 0x000078030800b986 */ /* 0x0001e2000c101124 */
[----:B------:R-:W-:Y:S05]  /*c970*/  @P5 BRA `(.L_x_419) ;  /* 0x00000000000c5947 */ /* 0x000fea0003800000 */
[----:B------:R-:W0:Y:S02]  /*c980*/  LDG.E.U8 R16, desc[UR36][R156.64+0x79] ;  /* 0x000079249c107981 */ /* 0x000e24000c1e1100 */
[----:B0-----:R-:W-:-:S05]  /*c990*/  PRMT R3, R16, 0x8880, RZ ;  /* 0x0000888010037816 */ /* 0x001fca00000000ff */
[----:B------:R-:W-:-:S07]  /*c9a0*/  IMAD R2, R3, R18, RZ ;  /* 0x0000001203027224 */ /* 0x000fce00078e02ff */
.L_x_419:
[----:B------:R-:W-:Y:S05]  /*c9b0*/  BSYNC B1 ;  /* 0x0000000000017941 */ /* 0x000fea0003800000 */
.L_x_418:
[----:B------:R-:W-:Y:S01]  /*c9c0*/  @!P5 IMAD R87, R87, R17, R2 ;  /* 0x000000115757d224 */ /* 0x000fe200078e0202 */
[----:B------:R-:W-:Y:S04]  /*c9d0*/  BSSY B1, `(.L_x_420) ;  /* 0x0000006000017945 */ /* 0x000fe80003800000 */
[----:B------:R0:W-:Y:S01]  /*c9e0*/  @!P5 STG.E.U8 desc[UR36][R8.64+0x79], R87 ;  /* 0x000079570800d986 */ /* 0x0001e2000c101124 */
[----:B------:R-:W-:Y:S05]  /*c9f0*/  @P6 BRA `(.L_x_421) ;  /* 0x00000000000c6947 */ /* 0x000fea0003800000 */
[----:B------:R-:W0:Y:S02]  /*ca00*/  LDG.E.U8 R16, desc[UR36][R14.64+0x80] ;  /* 0x000080240e107981 */ /* 0x000e24000c1e1100 */
[----:B0-----:R-:W-:-:S05]  /*ca10*/  PRMT R3, R16, 0x8880, RZ ;  /* 0x0000888010037816 */ /* 0x001fca00000000ff */
[----:B------:R-:W-:-:S07]  /*ca20*/  IMAD R2, R3, R18, RZ ;  /* 0x0000001203027224 */ /* 0x000fce00078e02ff */
.L_x_421:
[----:B------:R-:W-:Y:S05]  /*ca30*/  BSYNC B1 ;  /* 0x0000000000017941 */ /* 0x000fea0003800000 */
.L_x_420:
[----:B0-----:R-:W-:Y:S01]  /*ca40*/  @!P6 IMAD R3, R88, R17, R2 ;  /* 0x000000115803e224 */ /* 0x001fe200078e0202 */
[----:B------:R-:W-:Y:S04]  /*ca50*/  BSSY B1, `(.L_x_422) ;  /* 0x0000006000017945 */ /* 0x000fe80003800000 */
[----:B------:R0:W-:Y:S01]  /*ca60*/  @!P6 STG.E.U8 desc[UR36][R6.64+0x80], R3 ;  /* 0x000080030600e986 */ /* 0x0001e2000c101124 */
[----:B------:R-:W-:Y:S05]  /*ca70*/  @P1 BRA `(.L_x_423) ;  /* 0x00000000000c1947 */ /* 0x000fea0003800000 */
[----:B------:R-:W0:Y:S02]  /*ca80*/  LDG.E.U8 R16, desc[UR36][R14.64+0x81] ;  /* 0x000081240e107981 */ /* 0x000e24000c1e1100 */
[----:B0-----:R-:W-:-:S05]  /*ca90*/  PRMT R3, R16, 0x8880, RZ ;  /* 0x0000888010037816 */ /* 0x001fca00000000ff */
[----:B------:R-:W-:-:S07]  /*caa0*/  IMAD R2, R3, R18, RZ ;  /* 0x0000001203027224 */ /* 0x000fce00078e02ff */
.L_x_423:
[----:B------:R-:W-:Y:S05]  /*cab0*/  BSYNC B1 ;  /* 0x0000000000017941 */ /* 0x000fea0003800000 */
.L_x_422:
        /* <DEDUP_REMOVED lines=12> */
.L_x_425:
[----:B------:R-:W-:Y:S05]  /*cb80*/  BSYNC B1 ;  /* 0x0000000000017941 */ /* 0x000fea0003800000 */
.L_x_424:
[----:B0-----:R-:W-:Y:S01]  /*cb90*/  @!P4 IMAD R3, R90, R17, R2 ;  /* 0x000000115a03c224 */ /* 0x001fe200078e0202 */
[----:B------:R-:W-:Y:S04]  /*cba0*/  BSSY B1, `(.L_x_426) ;  /* 0x0000006000017945 */ /* 0x000fe80003800000 */
[----:B------:R0:W-:Y:S01]  /*cbb0*/  @!P4 STG.E.U8 desc[UR36][R8.64+0x80], R3 ;  /* 0x000080030800c986 */ /* 0x0001e2000c101124 */
[----:B------:R-:W-:Y:S05]  /*cbc0*/  @P3 BRA `(.L_x_427) ;  /* 0x00000000000c3947 */ /* 0x000fea0003800000 */
[----:B------:R-:W0:Y:S02]  /*cbd0*/  LDG.E.U8 R16, desc[UR36][R156.64+0x81] ;  /* 0x000081249c107981 */ /* 0x000e24000c1e1100 */
[----:B0-----:R-:W-:-:S05]  /*cbe0*/  PRMT R3, R16, 0x8880, RZ ;  /* 0x0000888010037816 */ /* 0x001fca00000000ff */
[----:B------:R-:W-:-:S07]  /*cbf0*/  IMAD R2, R3, R18, RZ ;  /* 0x0000001203027224 */ /* 0x000fce00078e02ff */
.L_x_427:
[----:B------:R-:W-:Y:S05]  /*cc00*/  BSYNC B1 ;  /* 0x0000000000017941 */ /* 0x000fea0003800000 */
.L_x_426:
[----:B------:R-:W-:Y:S01]  /*cc10*/  @!P3 IMAD R91, R91, R17, R2 ;  /* 0x000000115b5bb224 */ /* 0x000fe200078e0202 */
[----:B------:R-:W-:Y:S04]  /*cc20*/  BSSY B1, `(.L_x_428) ;  /* 0x0000006000017945 */ /* 0x000fe80003800000 */
[----:B------:R0:W-:Y:S01]  /*cc30*/  @!P3 STG.E.U8 desc[UR36][R8.64+0x81], R91 ;  /* 0x0000815b0800b986 */ /* 0x0001e2000c101124 */
[----:B------:R-:W-:Y:S05]  /*cc40*/  @P5 BRA `(.L_x_429) ;  /* 0x00000000000c5947 */ /* 0x000fea0003800000 */
[----:B------:R-:W0:Y:S02]  /*cc50*/  LDG.E.U8 R16, desc[UR36][R14.64+0x88] ;  /* 0x000088240e107981 */ /* 0x000e24000c1e1100 */
[----:B0-----:R-:W-:-:S05]  /*cc60*/  PRMT R3, R16, 0x8880, RZ ;  /* 0x0000888010037816 */ /* 0x001fca00000000ff */
[----:B------:R-:W-:-:S07]  /*cc70*/  IMAD R2, R3, R18, RZ ;  /* 0x0000001203027224 */ /* 0x000fce00078e02ff */
.L_x_429:
[----:B------:R-:W-:Y:S05]  /*cc80*/  BSYNC B1 ;  /* 0x0000000000017941 */ /* 0x000fea0003800000 */
.L_x_428:
[----:B0-----:R-:W-:Y:S01]  /*cc90*/  @!P5 IMAD R3, R92, R17, R2 ;  /* 0x000000115c03d224 */ /* 0x001fe200078e0202 */
[----:B------:R-:W-:Y:S04]  /*cca0*/  BSSY B1, `(.L_x_430) ;  /* 0x0000006000017945 */ /* 0x000fe80003800000 */
[----:B------:R0:W-:Y:S01]  /*ccb0*/  @!P5 STG.E.U8 desc[UR36][R6.64+0x88], R3 ;  /* 0x000088030600d986 */ /* 0x0001e2000c101124 */
[----:B------:R-:W-:Y:S05]  /*ccc0*/  @P6 BRA `(.L_x_431) ;  /* 0x00000000000c6947 */ /* 0x000fea0003800000 */
[----:B------:R-:W0:Y:S02]  /*ccd0*/  LDG.E.U8 R16, desc[UR36][R14.64+0x89] ;  /* 0x000089240e107981 */ /* 0x000e24000c1e1100 */
[----:B0-----:R-:W-:-:S05]  /*cce0*/  PRMT R3, R16, 0x8880, RZ ;  /* 0x0000888010037816 */ /* 0x001fca00000000ff */
[----:B------:R-:W-:-:S07]  /*ccf0*/  IMAD R2, R3, R18, RZ ;  /* 0x0000001203027224 */ /* 0x000fce00078e02ff */
.L_x_431:
[----:B------:R-:W-:Y:S05]  /*cd00*/  BSYNC B1 ;  /* 0x0000000000017941 */ /* 0x000fea0003800000 */
.L_x_430:
[----:B------:R-:W-:Y:S01]  /*cd10*/  @!P6 IMAD R93, R93, R17, R2 ;  /* 0x000000115d5de224 */ /* 0x000fe200078e0202 */
[----:B------:R-:W-:Y:S04]  /*cd20*/  BSSY B1, `(.L_x_432) ;  /* 0x0000006000017945 */ /* 0x000fe80003800000 */
[----:B------:R0:W-:Y:S01]  /*cd30*/  @!P6 STG.E.U8 desc[UR36][R6.64+0x89], R93 ;  /* 0x0000895d0600e986 */ /* 0x0001e2000c101124 */
[----:B------:R-:W-:Y:S05]  /*cd40*/  @P1 BRA `(.L_x_433) ;  /* 0x00000000000c1947 */ /* 0x000fea0003800000 */
[----:B------:R-:W0:Y:S02]  /*cd50*/  LDG.E.U8 R16, desc[UR36][R156.64+0x88] ;  /* 0x000088249c107981 */ /* 0x000e24000c1e1100 */
[----:B0-----:R-:W-:-:S05]  /*cd60*/  PRMT R3, R16, 0x8880, RZ ;  /* 0x0000888010037816 */ /* 0x001fca00000000ff */
[----:B------:R-:W-:-:S07]  /*cd70*/  IMAD R2, R3, R18, RZ ;  /* 0x0000001203027224 */ /* 0x000fce00078e02ff */
.L_x_433:
[----:B------:R-:W-:Y:S05]  /*cd80*/  BSYNC B1 ;  /* 0x0000000000017941 */ /* 0x000fea0003800000 */
.L_x_432:
        /* <DEDUP_REMOVED lines=12> */
.L_x_435:
[----:B------:R-:W-:Y:S05]  /*ce50*/  BSYNC B1 ;  /* 0x0000000000017941 */ /* 0x000fea0003800000 */
.L_x_434:
[----:B------:R-:W-:Y:S01]  /*ce60*/  @!P4 IMAD R95, R95, R17, R2 ;  /* 0x000000115f5fc224 */ /* 0x000fe200078e0202 */
[----:B------:R-:W-:Y:S04]  /*ce70*/  BSSY B1, `(.L_x_436) ;  /* 0x0000006000017945 */ /* 0x000fe80003800000 */
[----:B------:R0:W-:Y:S01]  /*ce80*/  @!P4 STG.E.U8 desc[UR36][R8.64+0x89], R95 ;  /* 0x0000895f0800c986 */ /* 0x0001e2000c101124 */
[----:B------:R-:W-:Y:S05]  /*ce90*/  @P3 BRA `(.L_x_437) ;  /* 0x00000000000c3947 */ /* 0x000fea0003800000 */
[----:B------:R-:W0:Y:S02]  /*cea0*/  LDG.E.U8 R16, desc[UR36][R14.64+0x90] ;  /* 0x000090240e107981 */ /* 0x000e24000c1e1100 */
[----:B0-----:R-:W-:-:S05]  /*ceb0*/  PRMT R3, R16, 0x8880, RZ ;  /* 0x0000888010037816 */ /* 0x001fca00000000ff */
[----:B------:R-:W-:-:S07]  /*cec0*/  IMAD R2, R3, R18, RZ ;  /* 0x0000001203027224 */ /* 0x000fce00078e02ff */
.L_x_437:
[----:B------:R-:W-:Y:S05]  /*ced0*/  BSYNC B1 ;  /* 0x0000000000017941 */ /* 0x000fea0003800000 */
.L_x_436:
[----:B0-----:R-:W-:Y:S01]  /*cee0*/  @!P3 IMAD R3, R96, R17, R2 ;  /* 0x000000116003b224 */ /* 0x001fe200078e0202 */
[----:B------:R-:W-:Y:S04]  /*cef0*/  BSSY B1, `(.L_x_438) ;  /* 0x0000006000017945 */ /* 0x000fe80003800000 */
[----:B------:R0:W-:Y:S01]  /*cf00*/  @!P3 STG.E.U8 desc[UR36][R6.64+0x90], R3 ;  /* 0x000090030600b986 */ /* 0x0001e2000c101124 */
[----:B------:R-:W-:Y:S05]  /*cf10*/  @P5 BRA `(.L_x_439) ;  /* 0x00000000000c5947 */ /* 0x000fea0003800000 */
[----:B------:R-:W0:Y:S02]  /*cf20*/  LDG.E.U8 R16, desc[UR36][R14.64+0x91] ;  /* 0x000091240e107981 */ /* 0x000e24000c1e1100 */
[----:B0-----:R-:W-:-:S05]  /*cf30*/  PRMT R3, R16, 0x8880, RZ ;  /* 0x0000888010037816 */ /* 0x001fca00000000ff */
[----:B------:R-:W-:-:S07]  /*cf40*/  IMAD R2, R3, R18, RZ ;  /* 0x0000001203027224 */ /* 0x000fce00078e02ff */
.L_x_439:
[----:B------:R-:W-:Y:S05]  /*cf50*/  BSYNC B1 ;  /* 0x0000000000017941 */ /* 0x000fea0003800000 */
.L_x_438:
[----:B------:R-:W-:Y:S01]  /*cf60*/  @!P5 IMAD R97, R97, R17, R2 ;  /* 0x000000116161d224 */ /* 0x000fe200078e0202 */
[----:B------:R-:W-:Y:S04]  /*cf70*/  BSSY B1, `(.L_x_440) ;  /* 0x0000006000017945 */ /* 0x000fe80003800000 */
[----:B------:R0:W-:Y:S01]  /*cf80*/  @!P5 STG.E.U8 desc[UR36][R6.64+0x91], R97 ;  /* 0x000091610600d986 */ /* 0x0001e2000c101124 */
[----:B------:R-:W-:Y:S05]  /*cf90*/  @P6 BRA `(.L_x_441) ;  /* 0x00000000000c6947 */ /* 0x000fea0003800000 */
[----:B------:R-:W0:Y:S02]  /*cfa0*/  LDG.E.U8 R16, desc[UR36][R156.64+0x90] ;  /* 0x000090249c107981 */ /* 0x000e24000c1e1100 */
[----:B0-----:R-:W-:-:S05]  /*cfb0*/  PRMT R3, R16, 0x8880, RZ ;  /* 0x0000888010037816 */ /* 0x001fca00000000ff */
[----:B------:R-:W-:-:S07]  /*cfc0*/  IMAD R2, R3, R18, RZ ;  /* 0x0000001203027224 */ /* 0x000fce00078e02ff */
.L_x_441:
[----:B------:R-:W-:Y:S05]  /*cfd0*/  BSYNC B1 ;  /* 0x0000000000017941 */ /* 0x000fea0003800000 */
.L_x_440:
[----:B0-----:R-:W-:Y:S01]  /*cfe0*/  @!P6 IMAD R3, R98, R17, R2 ;  /* 0x000000116203e224 */ /* 0x001fe200078e0202 */
[----:B------:R-:W-:Y:S04]  /*cff0*/  BSSY B1, `(.L_x_442) ;  /* 0x0000006000017945 */ /* 0x000fe80003800000 */
[----:B------:R0:W-:Y:S01]  /*d000*/  @!P6 STG.E.U8 desc[UR36][R8.64+0x90], R3 ;  /* 0x000090030800e986 */ /* 0x0001e2000c101124 */
[----:B------:R-:W-:Y:S05]  /*d010*/  @P1 BRA `(.L_x_443) ;  /* 0x00000000000c1947 */ /* 0x000fea0003800000 */
[----:B------:R-:W0:Y:S02]  /*d020*/  LDG.E.U8 R16, desc[UR36][R156.64+0x91] ;  /* 0x000091249c107981 */ /* 0x000e24000c1e1100 */
[----:B0-----:R-:W-:-:S05]  /*d030*/  PRMT R3, R16, 0x8880, RZ ;  /* 0x0000888010037816 */ /* 0x001fca00000000ff */
[----:B------:R-:W-:-:S07]  /*d040*/  IMAD R2, R3, R18, RZ ;  /* 0x0000001203027224 */ /* 0x000fce00078e02ff */
.L_x_443:
[----:B------:R-:W-:Y:S05]  /*d050*/  BSYNC B1 ;  /* 0x0000000000017941 */ /* 0x000fea0003800000 */
.L_x_442:
        /* <DEDUP_REMOVED lines=12> */
.L_x_445:
[----:B------:R-:W-:Y:S05]  /*d120*/  BSYNC B1 ;  /* 0x0000000000017941 */ /* 0x000fea0003800000 */
.L_x_444:
[----:B0-----:R-:W-:Y:S01]  /*d130*/  @!P4 IMAD R3, R100, R17, R2 ;  /* 0x000000116403c224 */ /* 0x001fe200078e0202 */
[----:B------:R-:W-:Y:S04]  /*d140*/  BSSY B1, `(.L_x_446) ;  /* 0x0000006000017945 */ /* 0x000fe80003800000 */
[----:B------:R0:W-:Y:S01]  /*d150*/  @!P4 STG.E.U8 desc[UR36][R6.64+0x98], R3 ;  /* 0x000098030600c986 */ /* 0x0001e2000c101124 */
[----:B------:R-:W-:Y:S05]  /*d160*/  @P3 BRA `(.L_x_447) ;  /* 0x00000000000c3947 */ /* 0x000fea0003800000 */
[----:B------:R-:W0:Y:S02]  /*d170*/  LDG.E.U8 R16, desc[UR36][R14.64+0x99] ;  /* 0x000099240e107981 */ /* 0x000e24000c1e1100 */
[----:B0-----:R-:W-:-:S05]  /*d180*/  PRMT R3, R16, 0x8880, RZ ;  /* 0x0000888010037816 */ /* 0x001fca00000000ff */
[----:B------:R-:W-:-:S07]  /*d190*/  IMAD R2, R3, R18, RZ ;  /* 0x0000001203027224 */ /* 0x000fce00078e02ff */
.L_x_447:
[----:B------:R-:W-:Y:S05]  /*d1a0*/  BSYNC B1 ;  /* 0x0000000000017941 */ /* 0x000fea0003800000 */
.L_x_446:
[----:B------:R-:W-:Y:S01]  /*d1b0*/  @!P3 IMAD R101, R101, R17, R2 ;  /* 0x000000116565b224 */ /* 0x000fe200078e0202 */
[----:B------:R-:W-:Y:S04]  /*d1c0*/  BSSY B1, `(.L_x_448) ;  /* 0x0000006000017945 */ /* 0x000fe80003800000 */
[----:B------:R0:W-:Y:S01]  /*d1d0*/  @!P3 STG.E.U8 desc[UR36][R6.64+0x99], R101 ;  /* 0x000099650600b986 */ /* 0x0001e2000c101124 */
[----:B------:R-:W-:Y:S05]  /*d1e0*/  @P5 BRA `(.L_x_449) ;  /* 0x00000000000c5947 */ /* 0x000fea0003800000 */
[----:B------:R-:W0:Y:S02]  /*d1f0*/  LDG.E.U8 R16, desc[UR36][R156.64+0x98] ;  /* 0x000098249c107981 */ /* 0x000e24000c1e1100 */
[----:B0-----:R-:W-:-:S05]  /*d200*/  PRMT R3, R16, 0x8880, RZ ;  /* 0x0000888010037816 */ /* 0x001fca00000000ff */
[----:B------:R-:W-:-:S07]  /*d210*/  IMAD R2, R3, R18, RZ ;  /* 0x0000001203027224 */ /* 0x000fce00078e02ff */
.L_x_449:
[----:B------:R-:W-:Y:S05]  /*d220*/  BSYNC B1 ;  /* 0x0000000000017941 */ /* 0x000fea0003800000 */
.L_x_448:
[----:B0-----:R-:W-:Y:S01]  /*d230*/  @!P5 IMAD R3, R102, R17, R2 ;  /* 0x000000116603d224 */ /* 0x001fe200078e0202 */
[----:B------:R-:W-:Y:S04]  /*d240*/  BSSY B1, `(.L_x_450) ;  /* 0x0000006000017945 */ /* 0x000fe80003800000 */
[----:B------:R0:W-:Y:S01]  /*d250*/  @!P5 STG.E.U8 desc[UR36][R8.64+0x98], R3 ;  /* 0x000098030800d986 */ /* 0x0001e2000c101124 */
[----:B------:R-:W-:Y:S05]  /*d260*/  @P6 BRA `(.L_x_451) ;  /* 0x00000000000c6947 */ /* 0x000fea0003800000 */
[----:B------:R-:W0:Y:S02]  /*d270*/  LDG.E.U8 R16, desc[UR36][R156.64+0x99] ;  /* 0x000099249c107981 */ /* 0x000e24000c1e1100 */
[----:B0-----:R-:W-:-:S05]  /*d280*/  PRMT R3, R16, 0x8880, RZ ;  /* 0x0000888010037816 */ /* 0x001fca00000000ff */
[----:B------:R-:W-:-:S07]  /*d290*/  IMAD R2, R3, R18, RZ ;  /* 0x0000001203027224 */ /* 0x000fce00078e02ff */
.L_x_451:
[----:B------:R-:W-:Y:S05]  /*d2a0*/  BSYNC B1 ;  /* 0x0000000000017941 */ /* 0x000fea0003800000 */
.L_x_450:
[----:B------:R-:W-:Y:S01]  /*d2b0*/  @!P6 IMAD R103, R103, R17, R2 ;  /* 0x000000116767e224 */ /* 0x000fe200078e0202 */
[----:B------:R-:W-:Y:S04]  /*d2c0*/  BSSY B1, `(.L_x_452) ;  /* 0x0000006000017945 */ /* 0x000fe80003800000 */
[----:B------:R0:W-:Y:S01]  /*d2d0*/  @!P6 STG.E.U8 desc[UR36][R8.64+0x99], R103 ;  /* 0x000099670800e986 */ /* 0x0001e2000c101124 */
[----:B------:R-:W-:Y:S05]  /*d2e0*/  @P1 BRA `(.L_x_453) ;  /* 0x00000000000c1947 */ /* 0x000fea0003800000 */
[----:B------:R-:W0:Y:S02]  /*d2f0*/  LDG.E.U8 R16, desc[UR36][R14.64+0xa0] ;  /* 0x0000a0240e107981 */ /* 0x000e24000c1e1100 */
[----:B0-----:R-:W-:-:S05]  /*d300*/  PRMT R3, R16, 0x8880, RZ ;  /* 0x0000888010037816 */ /* 0x001fca00000000ff */
[----:B------:R-:W-:-:S07]  /*d310*/  IMAD R2, R3, R18, RZ ;  /* 0x0000001203027224 */ /* 0x000fce00078e02ff */
.L_x_453:
[----:B------:R-:W-:Y:S05]  /*d320*/  BSYNC B1 ;  /* 0x0000000000017941 */ /* 0x000fea0003800000 */
.L_x_452:
        /* <DEDUP_REMOVED lines=12> */
.L_x_455:
[----:B------:R-:W-:Y:S05]  /*d3f0*/  BSYNC B1 ;  /* 0x0000000000017941 */ /* 0x000fea0003800000 */
.L_x_454:
[----:B------:R-:W-:Y:S01]  /*d400*/  @!P4 IMAD R105, R105, R17, R2 ;  /* 0x000000116969c224 */ /* 0x000fe200078e0202 */
[----:B------:R-:W-:Y:S04]  /*d410*/  BSSY B1, `(.L_x_456) ;  /* 0x0000006000017945 */ /* 0x000fe80003800000 */
[----:B------:R0:W-:Y:S01]  /*d420*/  @!P4 STG.E.U8 desc[UR36][R6.64+0xa1], R105 ;  /* 0x0000a1690600c986 */ /* 0x0001e2000c101124 */
[----:B------:R-:W-:Y:S05]  /*d430*/  @P3 BRA `(.L_x_457) ;  /* 0x00000000000c3947 */ /* 0x000fea0003800000 */
[----:B------:R-:W0:Y:S02]  /*d440*/  LDG.E.U8 R16, desc[UR36][R156.64+0xa0] ;  /* 0x0000a0249c107981 */ /* 0x000e24000c1e1100 */
[----:B0-----:R-:W-:-:S05]  /*d450*/  PRMT R3, R16, 0x8880, RZ ;  /* 0x0000888010037816 */ /* 0x001fca00000000ff */
[----:B------:R-:W-:-:S07]  /*d460*/  IMAD R2, R3, R18, RZ ;  /* 0x0000001203027224 */ /* 0x000fce00078e02ff */
.L_x_457:
[----:B------:R-:W-:Y:S05]  /*d470*/  BSYNC B1 ;  /* 0x0000000000017941 */ /* 0x000fea0003800000 */
.L_x_456:
[----:B0-----:R-:W-:Y:S01]  /*d480*/  @!P3 IMAD R3, R106, R17, R2 ;  /* 0x000000116a03b224 */ /* 0x001fe200078e0202 */
[----:B------:R-:W-:Y:S04]  /*d490*/  BSSY B1, `(.L_x_458) ;  /* 0x0000006000017945 */ /* 0x000fe80003800000 */
[----:B------:R0:W-:Y:S01]  /*d4a0*/  @!P3 STG.E.U8 desc[UR36][R8.64+0xa0], R3 ;  /* 0x0000a0030800b986 */ /* 0x0001e2000c101124 */
[----:B------:R-:W-:Y:S05]  /*d4b0*/  @P5 BRA `(.L_x_459) ;  /* 0x00000000000c5947 */ /* 0x000fea0003800000 */
[----:B------:R-:W0:Y:S02]  /*d4c0*/  LDG.E.U8 R16, desc[UR36][R156.64+0xa1] ;  /* 0x0000a1249c107981 */ /* 0x000e24000c1e1100 */
[----:B0-----:R-:W-:-:S05]  /*d4d0*/  PRMT R3, R16, 0x8880, RZ ;  /* 0x0000888010037816 */ /* 0x001fca00000000ff */
[----:B------:R-:W-:-:S07]  /*d4e0*/  IMAD R2, R3, R18, RZ ;  /* 0x0000001203027224 */ /* 0x000fce00078e02ff */
.L_x_459:
[----:B------:R-:W-:Y:S05]  /*d4f0*/  BSYNC B1 ;  /* 0x0000000000017941 */ /* 0x000fea0003800000 */
.L_x_458:
[----:B------:R-:W-:Y:S01]  /*d500*/  @!P5 IMAD R107, R107, R17, R2 ;  /* 0x000000116b6bd224 */ /* 0x000fe200078e0202 */
[----:B------:R-:W-:Y:S04]  /*d510*/  BSSY B1, `(.L_x_460) ;  /* 0x0000006000017945 */ /* 0x000fe80003800000 */
[----:B------:R0:W-:Y:S01]  /*d520*/  @!P5 STG.E.U8 desc[UR36][R8.64+0xa1], R107 ;  /* 0x0000a16b0800d986 */ /* 0x0001e2000c101124 */
[----:B------:R-:W-:Y:S05]  /*d530*/  @P6 BRA `(.L_x_461) ;  /* 0x00000000000c6947 */ /* 0x000fea0003800000 */
[----:B------:R-:W0:Y:S02]  /*d540*/  LDG.E.U8 R16, desc[UR36][R14.64+0xa8] ;  /* 0x0000a8240e107981 */ /* 0x000e24000c1e1100 */
[----:B0-----:R-:W-:-:S05]  /*d550*/  PRMT R3, R16, 0x8880, RZ ;  /* 0x0000888010037816 */ /* 0x001fca00000000ff */
[----:B------:R-:W-:-:S07]  /*d560*/  IMAD R2, R3, R18, RZ ;  /* 0x0000001203027224 */ /* 0x000fce00078e02ff */
.L_x_461:
[----:B------:R-:W-:Y:S05]  /*d570*/  BSYNC B1 ;  /* 0x0000000000017941 */ /* 0x000fea0003800000 */
.L_x_460:
[----:B0-----:R-:W-:Y:S01]  /*d580*/  @!P6 IMAD R3, R108, R17, R2 ;  /* 0x000000116c03e224 */ /* 0x001fe200078e0202 */
[----:B------:R-:W-:Y:S04]  /*d590*/  BSSY B1, `(.L_x_462) ;  /* 0x0000006000017945 */ /* 0x000fe80003800000 */
[----:B------:R0:W-:Y:S01]  /*d5a0*/  @!P6 STG.E.U8 desc[UR36][R6.64+0xa8], R3 ;  /* 0x0000a8030600e986 */ /* 0x0001e2000c101124 */
[----:B------:R-:W-:Y:S05]  /*d5b0*/  @P1 BRA `(.L_x_463) ;  /* 0x00000000000c1947 */ /* 0x000fea0003800000 */
[----:B------:R-:W0:Y:S02]  /*d5c0*/  LDG.E.U8 R16, desc[UR36][R14.64+0xa9] ;  /* 0x0000a9240e107981 */ /* 0x000e24000c1e1100 */
[----:B0-----:R-:W-:-:S05]  /*d5d0*/  PRMT R3, R16, 0x8880, RZ ;  /* 0x0000888010037816 */ /* 0x001fca00000000ff */
[----:B------:R-:W-:-:S07]  /*d5e0*/  IMAD R2, R3, R18, RZ ;  /* 0x0000001203027224 */ /* 0x000fce00078e02ff */
.L_x_463:
[----:B------:R-:W-:Y:S05]  /*d5f0*/  BSYNC B1 ;  /* 0x0000000000017941 */ /* 0x000fea0003800000 */
.L_x_462:
        /* <DEDUP_REMOVED lines=12> */
.L_x_465:
[----:B------:R-:W-:Y:S05]  /*d6c0*/  BSYNC B1 ;  /* 0x0000000000017941 */ /* 0x000fea0003800000 */
.L_x_464:
[----:B0-----:R-:W-:Y:S01]  /*d6d0*/  @!P4 IMAD R3, R110, R17, R2 ;  /* 0x000000116e03c224 */ /* 0x001fe200078e0202 */
[----:B------:R-:W-:Y:S04]  /*d6e0*/  BSSY B1, `(.L_x_466) ;  /* 0x0000006000017945 */ /* 0x000fe80003800000 */
[----:B------:R0:W-:Y:S01]  /*d6f0*/  @!P4 STG.E.U8 desc[UR36][R8.64+0xa8], R3 ;  /* 0x0000a8030800c986 */ /* 0x0001e2000c101124 */
[----:B------:R-:W-:Y:S05]  /*d700*/  @P3 BRA `(.L_x_467) ;  /* 0x00000000000c3947 */ /* 0x000fea0003800000 */
[----:B------:R-:W0:Y:S02]  /*d710*/  LDG.E.U8 R16, desc[UR36][R156.64+0xa9] ;  /* 0x0000a9249c107981 */ /* 0x000e24000c1e1100 */
[----:B0-----:R-:W-:-:S05]  /*d720*/  PRMT R3, R16, 0x8880, RZ ;  /* 0x0000888010037816 */ /* 0x001fca00000000ff */
[----:B------:R-:W-:-:S07]  /*d730*/  IMAD R2, R3, R18, RZ ;  /* 0x0000001203027224 */ /* 0x000fce00078e02ff */
.L_x_467:
[----:B------:R-:W-:Y:S05]  /*d740*/  BSYNC B1 ;  /* 0x0000000000017941 */ /* 0x000fea0003800000 */
.L_x_466:
[----:B------:R-:W-:Y:S01]  /*d750*/  @!P3 IMAD R111, R111, R17, R2 ;  /* 0x000000116f6fb224 */ /* 0x000fe200078e0202 */
[----:B------:R-:W-:Y:S04]  /*d760*/  BSSY B1, `(.L_x_468) ;  /* 0x0000006000017945 */ /* 0x000fe80003800000 */
[----:B------:R0:W-:Y:S01]  /*d770*/  @!P3 STG.E.U8 desc[UR36][R8.64+0xa9], R111 ;  /* 0x0000a96f0800b986 */ /* 0x0001e2000c101124 */
[----:B------:R-:W-:Y:S05]  /*d780*/  @P5 BRA `(.L_x_469) ;  /* 0x00000000000c5947 */ /* 0x000fea0003800000 */
[----:B------:R-:W0:Y:S02]  /*d790*/  LDG.E.U8 R16, desc[UR36][R14.64+0xb0] ;  /* 0x0000b0240e107981 */ /* 0x000e24000c1e1100 */
[----:B0-----:R-:W-:-:S05]  /*d7a0*/  PRMT R3, R16, 0x8880, RZ ;  /* 0x0000888010037816 */ /* 0x001fca00000000ff */
[----:B------:R-:W-:-:S07]  /*d7b0*/  IMAD R2, R3, R18, RZ ;  /* 0x0000001203027224 */ /* 0x000fce00078e02ff */
.L_x_469:
[----:B------:R-:W-:Y:S05]  /*d7c0*/  BSYNC B1 ;  /* 0x0000000000017941 */ /* 0x000fea0003800000 */
.L_x_468:
[----:B0-----:R-:W-:Y:S01]  /*d7d0*/  @!P5 IMAD R3, R112, R17, R2 ;  /* 0x000000117003d224 */ /* 0x001fe200078e0202 */
[----:B------:R-:W-:Y:S04]  /*d7e0*/  BSSY B1, `(.L_x_470) ;  /* 0x0000006000017945 */ /* 0x000fe80003800000 */
[----:B------:R0:W-:Y:S01]  /*d7f0*/  @!P5 STG.E.U8 desc[UR36][R6.64+0xb0], R3 ;  /* 0x0000b0030600d986 */ /* 0x0001e2000c101124 */
[----:B------:R-:W-:Y:S05]  /*d800*/  @P6 BRA `(.L_x_471) ;  /* 0x00000000000c6947 */ /* 0x000fea0003800000 */
[----:B------:R-:W0:Y:S02]  /*d810*/  LDG.E.U8 R16, desc[UR36][R14.64+0xb1] ;  /* 0x0000b1240e107981 */ /* 0x000e24000c1e1100 */
[----:B0-----:R-:W-:-:S05]  /*d820*/  PRMT R3, R16, 0x8880, RZ ;  /* 0x0000888010037816 */ /* 0x001fca00000000ff */
[----:B------:R-:W-:-:S07]  /*d830*/  IMAD R2, R3, R18, RZ ;  /* 0x0000001203027224 */ /* 0x000fce00078e02ff */
.L_x_471:
[----:B------:R-:W-:Y:S05]  /*d840*/  BSYNC B1 ;  /* 0x0000000000017941 */ /* 0x000fea0003800000 */
.L_x_470:
[----:B------:R-:W-:Y:S01]  /*d850*/  @!P6 IMAD R113, R113, R17, R2 ;  /* 0x000000117171e224 */ /* 0x000fe200078e0202 */
[----:B------:R-:W-:Y:S04]  /*d860*/  BSSY B1, `(.L_x_472) ;  /* 0x0000006000017945 */ /* 0x000fe80003800000 */
[----:B------:R0:W-:Y:S01]  /*d870*/  @!P6 STG.E.U8 desc[UR36][R6.64+0xb1], R113 ;  /* 0x0000b1710600e986 */ /* 0x0001e2000c101124 */
[----:B------:R-:W-:Y:S05]  /*d880*/  @P1 BRA `(.L_x_473) ;  /* 0x00000000000c1947 */ /* 0x000fea0003800000 */
[----:B------:R-:W0:Y:S02]  /*d890*/  LDG.E.U8 R16, desc[UR36][R156.64+0xb0] ;  /* 0x0000b0249c107981 */ /* 0x000e24000c1e1100 */
[----:B0-----:R-:W-:-:S05]  /*d8a0*/  PRMT R3, R16, 0x8880, RZ ;  /* 0x0000888010037816 */ /* 0x001fca00000000ff */
[----:B------:R-:W-:-:S07]  /*d8b0*/  IMAD R2, R3, R18, RZ ;  /* 0x0000001203027224 */ /* 0x000fce00078e02ff */
.L_x_473:
[----:B------:R-:W-:Y:S05]  /*d8c0*/  BSYNC B1 ;  /* 0x0000000000017941 */ /* 0x000fea0003800000 */
.L_x_472:
        /* <DEDUP_REMOVED lines=12> */
.L_x_475:
[----:B------:R-:W-:Y:S05]  /*d990*/  BSYNC B1 ;  /* 0x0000000000017941 */ /* 0x000fea0003800000 */
.L_x_474:
[----:B------:R-:W-:Y:S01]  /*d9a0*/  @!P4 IMAD R115, R115, R17, R2 ;  /* 0x000000117373c224 */ /* 0x000fe200078e0202 */
[----:B------:R-:W-:Y:S04]  /*d9b0*/  BSSY B1, `(.L_x_476) ;  /* 0x0000006000017945 */ /* 0x000fe80003800000 */
[----:B------:R0:W-:Y:S01]  /*d9c0*/  @!P4 STG.E.U8 desc[UR36][R8.64+0xb1], R115 ;  /* 0x0000b1730800c986 */ /* 0x0001e2000c101124 */
[----:B------:R-:W-:Y:S05]  /*d9d0*/  @P3 BRA `(.L_x_477) ;  /* 0x00000000000c3947 */ /* 0x000fea0003800000 */
[----:B------:R-:W0:Y:S02]  /*d9e0*/  LDG.E.U8 R16, desc[UR36][R14.64+0xb8] ;  /* 0x0000b8240e107981 */ /* 0x000e24000c1e1100 */
[----:B0-----:R-:W-:-:S05]  /*d9f0*/  PRMT R3, R16, 0x8880, RZ ;  /* 0x0000888010037816 */ /* 0x001fca00000000ff */
[----:B------:R-:W-:-:S07]  /*da00*/  IMAD R2, R3, R18, RZ ;  /* 0x0000001203027224 */ /* 0x000fce00078e02ff */
.L_x_477:
[----:B------:R-:W-:Y:S05]  /*da10*/  BSYNC B1 ;  /* 0x0000000000017941 */ /* 0x000fea0003800000 */
.L_x_476:
[----:B0-----:R-:W-:Y:S01]  /*da20*/  @!P3 IMAD R3, R116, R17, R2 ;  /* 0x000000117403b224 */ /* 0x001fe200078e0202 */
[----:B------:R-:W-:Y:S04]  /*da30*/  BSSY B1, `(.L_x_478) ;  /* 0x0000006000017945 */ /* 0x000fe80003800000 */
[----:B------:R0:W-:Y:S01]  /*da40*/  @!P3 STG.E.U8 desc[UR36][R6.64+0xb8], R3 ;  /* 0x0000b8030600b986 */ /* 0x0001e2000c101124 */
[----:B------:R-:W-:Y:S05]  /*da50*/  @P5 BRA `(.L_x_479) ;  /* 0x00000000000c5947 */ /* 0x000fea0003800000 */
[----:B------:R-:W0:Y:S02]  /*da60*/  LDG.E.U8 R16, desc[UR36][R14.64+0xb9] ;  /* 0x0000b9240e107981 */ /* 0x000e24000c1e1100 */
[----:B0-----:R-:W-:-:S05]  /*da70*/  PRMT R3, R16, 0x8880, RZ ;  /* 0x0000888010037816 */ /* 0x001fca00000000ff */
[----:B------:R-:W-:-:S07]  /*da80*/  IMAD R2, R3, R18, RZ ;  /* 0x0000001203027224 */ /* 0x000fce00078e02ff */
.L_x_479:
[----:B------:R-:W-:Y:S05]  /*da90*/  BSYNC B1 ;  /* 0x0000000000017941 */ /* 0x000fea0003800000 */
.L_x_478:
[----:B------:R-:W-:Y:S01]  /*daa0*/  @!P5 IMAD R117, R117, R17, R2 ;  /* 0x000000117575d224 */ /* 0x000fe200078e0202 */
[----:B------:R-:W-:Y:S04]  /*dab0*/  BSSY B1, `(.L_x_480) ;  /* 0x0000006000017945 */ /* 0x000fe80003800000 */
[----:B------:R0:W-:Y:S01]  /*dac0*/  @!P5 STG.E.U8 desc[UR36][R6.64+0xb9], R117 ;  /* 0x0000b9750600d986 */ /* 0x0001e2000c101124 */
[----:B------:R-:W-:Y:S05]  /*dad0*/  @P6 BRA `(.L_x_481) ;  /* 0x00000000000c6947 */ /* 0x000fea0003800000 */
[----:B------:R-:W0:Y:S02]  /*dae0*/  LDG.E.U8 R16, desc[UR36][R156.64+0xb8] ;  /* 0x0000b8249c107981 */ /* 0x000e24000c1e1100 */
[----:B0-----:R-:W-:-:S05]  /*daf0*/  PRMT R3, R16, 0x8880, RZ ;  /* 0x0000888010037816 */ /* 0x001fca00000000ff */
[----:B------:R-:W-:-:S07]  /*db00*/  IMAD R2, R3, R18, RZ ;  /* 0x0000001203027224 */ /* 0x000fce00078e02ff */
.L_x_481:
[----:B------:R-:W-:Y:S05]  /*db10*/  BSYNC B1 ;  /* 0x0000000000017941 */ /* 0x000fea0003800000 */
.L_x_480:
[----:B0-----:R-:W-:Y:S01]  /*db20*/  @!P6 IMAD R3, R118, R17, R2 ;  /* 0x000000117603e224 */ /* 0x001fe200078e0202 */
[----:B------:R-:W-:Y:S04]  /*db30*/  BSSY B1, `(.L_x_482) ;  /* 0x0000006000017945 */ /* 0x000fe80003800000 */
[----:B------:R0:W-:Y:S01]  /*db40*/  @!P6 STG.E.U8 desc[UR36][R8.64+0xb8], R3 ;  /* 0x0000b8030800e986 */ /* 0x0001e2000c101124 */
[----:B------:R-:W-:Y:S05]  /*db50*/  @P1 BRA `(.L_x_483) ;  /* 0x00000000000c1947 */ /* 0x000fea0003800000 */
[----:B------:R-:W0:Y:S02]  /*db60*/  LDG.E.U8 R16, desc[UR36][R156.64+0xb9] ;  /* 0x0000b9249c107981 */ /* 0x000e24000c1e1100 */
[----:B0-----:R-:W-:-:S05]  /*db70*/  PRMT R3, R16, 0x8880, RZ ;  /* 0x0000888010037816 */ /* 0x001fca00000000ff */
[----:B------:R-:W-:-:S07]  /*db80*/  IMAD R2, R3, R18, RZ ;  /* 0x0000001203027224 */ /* 0x000fce00078e02ff */
.L_x_483:
[----:B------:R-:W-:Y:S05]  /*db90*/  BSYNC B1 ;  /* 0x0000000000017941 */ /* 0x000fea0003800000 */
.L_x_482:
        /* <DEDUP_REMOVED lines=12> */
.L_x_485:
[----:B------:R-:W-:Y:S05]  /*dc60*/  BSYNC B1 ;  /* 0x0000000000017941 */ /* 0x000fea0003800000 */
.L_x_484:
[----:B0-----:R-:W-:Y:S01]  /*dc70*/  @!P4 IMAD R3, R120, R17, R2 ;  /* 0x000000117803c224 */ /* 0x001fe200078e0202 */
[----:B------:R-:W-:Y:S04]  /*dc80*/  BSSY B1, `(.L_x_486) ;  /* 0x0000006000017945 */ /* 0x000fe80003800000 */
[----:B------:R0:W-:Y:S01]  /*dc90*/  @!P4 STG.E.U8 desc[UR36][R6.64+0xc0], R3 ;  /* 0x0000c0030600c986 */ /* 0x0001e2000c101124 */
[----:B------:R-:W-:Y:S05]  /*dca0*/  @P3 BRA `(.L_x_487) ;  /* 0x00000000000c3947 */ /* 0x000fea0003800000 */
[----:B------:R-:W0:Y:S02]  /*dcb0*/  LDG.E.U8 R16, desc[UR36][R14.64+0xc1] ;  /* 0x0000c1240e107981 */ /* 0x000e24000c1e1100 */
[----:B0-----:R-:W-:-:S05]  /*dcc0*/  PRMT R3, R16, 0x8880, RZ ;  /* 0x0000888010037816 */ /* 0x001fca00000000ff */
[----:B------:R-:W-:-:S07]  /*dcd0*/  IMAD R2, R3, R18, RZ ;  /* 0x0000001203027224 */ /* 0x000fce00078e02ff */
.L_x_487:
[----:B------:R-:W-:Y:S05]  /*dce0*/  BSYNC B1 ;  /* 0x0000000000017941 */ /* 0x000fea0003800000 */
.L_x_486:
[----:B------:R-:W-:Y:S01]  /*dcf0*/  @!P3 IMAD R121, R121, R17, R2 ;  /* 0x000000117979b224 */ /* 0x000fe200078e0202 */
[----:B------:R-:W-:Y:S04]  /*dd00*/  BSSY B1, `(.L_x_488) ;  /* 0x0000006000017945 */ /* 0x000fe80003800000 */
[----:B------:R0:W-:Y:S01]  /*dd10*/  @!P3 STG.E.U8 desc[UR36][R6.64+0xc1], R121 ;  /* 0x0000c1790600b986 */ /* 0x0001e2000c101124 */
[----:B------:R-:W-:Y:S05]  /*dd20*/  @P5 BRA `(.L_x_489) ;  /* 0x00000000000c5947 */ /* 0x000fea0003800000 */
[----:B------:R-:W0:Y:S02]  /*dd30*/  LDG.E.U8 R16, desc[UR36][R156.64+0xc0] ;  /* 0x0000c0249c107981 */ /* 0x000e24000c1e1100 */
[----:B0-----:R-:W-:-:S05]  /*dd40*/  PRMT R3, R16, 0x8880, RZ ;  /* 0x0000888010037816 */ /* 0x001fca00000000ff */
[----:B------:R-:W-:-:S07]  /*dd50*/  IMAD R2, R3, R18, RZ ;  /* 0x0000001203027224 */ /* 0x000fce00078e02ff */
.L_x_489:
[----:B------:R-:W-:Y:S05]  /*dd60*/  BSYNC B1 ;  /* 0x0000000000017941 */ /* 0x000fea0003800000 */
.L_x_488:
[----:B0-----:R-:W-:Y:S01]  /*dd70*/  @!P5 IMAD R3, R122, R17, R2 ;  /* 0x000000117a03d224 */ /* 0x001fe200078e0202 */
[----:B------:R-:W-:Y:S04]  /*dd80*/  BSSY B1, `(.L_x_490) ;  /* 0x0000006000017945 */ /* 0x000fe80003800000 */
[----:B------:R0:W-:Y:S01]  /*dd90*/  @!P5 STG.E.U8 desc[UR36][R8.64+0xc0], R3 ;  /* 0x0000c0030800d986 */ /* 0x0001e2000c101124 */
[----:B------:R-:W-:Y:S05]  /*dda0*/  @P6 BRA `(.L_x_491) ;  /* 0x00000000000c6947 */ /* 0x000fea0003800000 */
[----:B------:R-:W0:Y:S02]  /*ddb0*/  LDG.E.U8 R16, desc[UR36][R156.64+0xc1] ;  /* 0x0000c1249c107981 */ /* 0x000e24000c1e1100 */
[----:B0-----:R-:W-:-:S05]  /*ddc0*/  PRMT R3, R16, 0x8880, RZ ;  /* 0x0000888010037816 */ /* 0x001fca00000000ff */
[----:B------:R-:W-:-:S07]  /*ddd0*/  IMAD R2, R3, R18, RZ ;  /* 0x0000001203027224 */ /* 0x000fce00078e02ff */
.L_x_491:
[----:B------:R-:W-:Y:S05]  /*dde0*/  BSYNC B1 ;  /* 0x0000000000017941 */ /* 0x000fea0003800000 */
.L_x_490:
[----:B------:R-:W-:Y:S01]  /*ddf0*/  @!P6 IMAD R123, R123, R17, R2 ;  /* 0x000000117b7be224 */ /* 0x000fe200078e0202 */
[----:B------:R-:W-:Y:S04]  /*de00*/  BSSY B1, `(.L_x_492) ;  /* 0x0000006000017945 */ /* 0x000fe80003800000 */
[----:B------:R0:W-:Y:S01]  /*de10*/  @!P6 STG.E.U8 desc[UR36][R8.64+0xc1], R123 ;  /* 0x0000c17b0800e986 */ /* 0x0001e2000c101124 */
[----:B------:R-:W-:Y:S05]  /*de20*/  @P1 BRA `(.L_x_493) ;  /* 0x00000000000c1947 */ /* 0x000fea0003800000 */
[----:B------:R-:W0:Y:S02]  /*de30*/  LDG.E.U8 R16, desc[UR36][R14.64+0xc8] ;  /* 0x0000c8240e107981 */ /* 0x000e24000c1e1100 */
[----:B0-----:R-:W-:-:S05]  /*de40*/  PRMT R3, R16, 0x8880, RZ ;  /* 0x0000888010037816 */ /* 0x001fca00000000ff */
[----:B------:R-:W-:-:S07]  /*de50*/  IMAD R2, R3, R18, RZ ;  /* 0x0000001203027224 */ /* 0x000fce00078e02ff */
.L_x_493:
[----:B------:R-:W-:Y:S05]  /*de60*/  BSYNC B1 ;  /* 0x0000000000017941 */ /* 0x000fea0003800000 */
.L_x_492:
        /* <DEDUP_REMOVED lines=12> */
.L_x_495:
[----:B------:R-:W-:Y:S05]  /*df30*/  BSYNC B1 ;  /* 0x0000000000017941 */ /* 0x000fea0003800000 */
.L_x_494:
[----:B------:R-:W-:Y:S01]  /*df40*/  @!P4 IMAD R125, R125, R17, R2 ;  /* 0x000000117d7dc224 */ /* 0x000fe200078e0202 */
[----:B------:R-:W-:Y:S04]  /*df50*/  BSSY B1, `(.L_x_496) ;  /* 0x0000006000017945 */ /* 0x000fe80003800000 */
[----:B------:R0:W-:Y:S01]  /*df60*/  @!P4 STG.E.U8 desc[UR36][R6.64+0xc9], R125 ;  /* 0x0000c97d0600c986 */ /* 0x0001e2000c101124 */
[----:B------:R-:W-:Y:S05]  /*df70*/  @P3 BRA `(.L_x_497) ;  /* 0x00000000000c3947 */ /* 0x000fea0003800000 */
[----:B------:R-:W0:Y:S02]  /*df80*/  LDG.E.U8 R16, desc[UR36][R156.64+0xc8] ;  /* 0x0000c8249c107981 */ /* 0x000e24000c1e1100 */
[----:B0-----:R-:W-:-:S05]  /*df90*/  PRMT R3, R16, 0x8880, RZ ;  /* 0x0000888010037816 */ /* 0x001fca00000000ff */
[----:B------:R-:W-:-:S07]  /*dfa0*/  IMAD R2, R3, R18, RZ ;  /* 0x0000001203027224 */ /* 0x000fce00078e02ff */
.L_x_497:
[----:B------:R-:W-:Y:S05]  /*dfb0*/  BSYNC B1 ;  /* 0x0000000000017941 */ /* 0x000fea0003800000 */
.L_x_496:
[----:B0-----:R-:W-:Y:S01]  /*dfc0*/  @!P3 IMAD R3, R126, R17, R2 ;  /* 0x000000117e03b224 */ /* 0x001fe200078e0202 */
[----:B------:R-:W-:Y:S04]  /*dfd0*/  BSSY B1, `(.L_x_498) ;  /* 0x0000006000017945 */ /* 0x000fe80003800000 */
[----:B------:R0:W-:Y:S01]  /*dfe0*/  @!P3 STG.E.U8 desc[UR36][R8.64+0xc8], R3 ;  /* 0x0000c8030800b986 */ /* 0x0001e2000c101124 */
[----:B------:R-:W-:Y:S05]  /*dff0*/  @P5 BRA `(.L_x_499) ;  /* 0x00000000000c5947 */ /* 0x000fea0003800000 */
[----:B------:R-:W0:Y:S02]  /*e000*/  LDG.E.U8 R16, desc[UR36][R156.64+0xc9] ;  /* 0x0000c9249c107981 */ /* 0x000e24000c1e1100 */
[----:B0-----:R-:W-:-:S05]  /*e010*/  PRMT R3, R16, 0x8880, RZ ;  /* 0x0000888010037816 */ /* 0x001fca00000000ff */
[----:B------:R-:W-:-:S07]  /*e020*/  IMAD R2, R3, R18, RZ ;  /* 0x0000001203027224 */ /* 0x000fce00078e02ff */
.L_x_499:
[----:B------:R-:W-:Y:S05]  /*e030*/  BSYNC B1 ;  /* 0x0000000000017941 */ /* 0x000fea0003800000 */
.L_x_498:
[----:B------:R-:W-:Y:S01]  /*e040*/  @!P5 IMAD R127, R127, R17, R2 ;  /* 0x000000117f7fd224 */ /* 0x000fe200078e0202 */
[----:B------:R-:W-:Y:S04]  /*e050*/  BSSY B1, `(.L_x_500) ;  /* 0x0000006000017945 */ /* 0x000fe80003800000 */
[----:B------:R0:W-:Y:S01]  /*e060*/  @!P5 STG.E.U8 desc[UR36][R8.64+0xc9], R127 ;  /* 0x0000c97f0800d986 */ /* 0x0001e2000c101124 */
[----:B------:R-:W-:Y:S05]  /*e070*/  @P6 BRA `(.L_x_501) ;  /* 0x00000000000c6947 */ /* 0x000fea0003800000 */
[----:B------:R-:W0:Y:S02]  /*e080*/  LDG.E.U8 R16, desc[UR36][R14.64+0xd0] ;  /* 0x0000d0240e107981 */ /* 0x000e24000c1e1100 */
[----:B0-----:R-:W-:-:S05]  /*e090*/  PRMT R3, R16, 0x8880, RZ ;  /* 0x0000888010037816 */ /* 0x001fca00000000ff */
[----:B------:R-:W-:-:S07]  /*e0a0*/  IMAD R2, R3, R18, RZ ;  /* 0x0000001203027224 */ /* 0x000fce00078e02ff */
.L_x_501:
[----:B------:R-:W-:Y:S05]  /*e0b0*/  BSYNC B1 ;  /* 0x0000000000017941 */ /* 0x000fea0003800000 */
.L_x_500:
[----:B0-----:R-:W-:Y:S01]  /*e0c0*/  @!P6 IMAD R3, R128, R17, R2 ;  /* 0x000000118003e224 */ /* 0x001fe200078e0202 */
[----:B------:R-:W-:Y:S04]  /*e0d0*/  BSSY B1, `(.L_x_502) ;  /* 0x0000006000017945 */ /* 0x000fe80003800000 */
[----:B------:R0:W-:Y:S01]  /*e0e0*/  @!P6 STG.E.U8 desc[UR36][R6.64+0xd0], R3 ;  /* 0x0000d0030600e986 */ /* 0x0001e2000c101124 */
[----:B------:R-:W-:Y:S05]  /*e0f0*/  @P1 BRA `(.L_x_503) ;  /* 0x00000000000c1947 */ /* 0x000fea0003800000 */
[----:B------:R-:W0:Y:S02]  /*e100*/  LDG.E.U8 R16, desc[UR36][R14.64+0xd1] ;  /* 0x0000d1240e107981 */ /* 0x000e24000c1e1100 */
[----:B0-----:R-:W-:-:S05]  /*e110*/  PRMT R3, R16, 0x8880, RZ ;  /* 0x0000888010037816 */ /* 0x001fca00000000ff */
[----:B------:R-:W-:-:S07]  /*e120*/  IMAD R2, R3, R18, RZ ;  /* 0x0000001203027224 */ /* 0x000fce00078e02ff */
.L_x_503:
[----:B------:R-:W-:Y:S05]  /*e130*/  BSYNC B1 ;  /* 0x0000000000017941 */ /* 0x000fea0003800000 */
.L_x_502:
        /* <DEDUP_REMOVED lines=12> */
.L_x_505:
[----:B------:R-:W-:Y:S05]  /*e200*/  BSYNC B1 ;  /* 0x0000000000017941 */ /* 0x000fea0003800000 */
.L_x_504:
[----:B0-----:R-:W-:Y:S01]  /*e210*/  @!P4 IMAD R3, R130, R17, R2 ;  /* 0x000000118203c224 */ /* 0x001fe200078e0202 */
[----:B------:R-:W-:Y:S04]  /*e220*/  BSSY B1, `(.L_x_506) ;  /* 0x0000006000017945 */ /* 0x000fe80003800000 */
[----:B------:R0:W-:Y:S01]  /*e230*/  @!P4 STG.E.U8 desc[UR36][R8.64+0xd0], R3 ;  /* 0x0000d0030800c986 */ /* 0x0001e2000c101124 */
[----:B------:R-:W-:Y:S05]  /*e240*/  @P3 BRA `(.L_x_507) ;  /* 0x00000000000c3947 */ /* 0x000fea0003800000 */
[----:B------:R-:W0:Y:S02]  /*e250*/  LDG.E.U8 R16, desc[UR36][R156.64+0xd1] ;  /* 0x0000d1249c107981 */ /* 0x000e24000c1e1100 */
[----:B0-----:R-:W-:-:S05]  /*e260*/  PRMT R3, R16, 0x8880, RZ ;  /* 0x0000888010037816 */ /* 0x001fca00000000ff */
[----:B------:R-:W-:-:S07]  /*e270*/  IMAD R2, R3, R18, RZ ;  /* 0x0000001203027224 */ /* 0x000fce00078e02ff */
.L_x_507:
[----:B------:R-:W-:Y:S05]  /*e280*/  BSYNC B1 ;  /* 0x0000000000017941 */ /* 0x000fea0003800000 */
.L_x_506:
[----:B------:R-:W-:Y:S01]  /*e290*/  @!P3 IMAD R131, R131, R17, R2 ;  /* 0x000000118383b224 */ /* 0x000fe200078e0202 */
[----:B------:R-:W-:Y:S04]  /*e2a0*/  BSSY B1, `(.L_x_508) ;  /* 0x0000006000017945 */ /* 0x000fe80003800000 */
[----:B------:R0:W-:Y:S01]  /*e2b0*/  @!P3 STG.E.U8 desc[UR36][R8.64+0xd1], R131 ;  /* 0x0000d1830800b986 */ /* 0x0001e2000c101124 */
[----:B------:R-:W-:Y:S05]  /*e2c0*/  @P5 BRA `(.L_x_509) ;  /* 0x00000000000c5947 */ /* 0x000fea0003800000 */
[----:B------:R-:W0:Y:S02]  /*e2d0*/  LDG.E.U8 R16, desc[UR36][R14.64+0xd8] ;  /* 0x0000d8240e107981 */ /* 0x000e24000c1e1100 */
[----:B0-----:R-:W-:-:S05]  /*e2e0*/  PRMT R3, R16, 0x8880, RZ ;  /* 0x0000888010037816 */ /* 0x001fca00000000ff */
[----:B------:R-:W-:-:S07]  /*e2f0*/  IMAD R2, R3, R18, RZ ;  /* 0x0000001203027224 */ /* 0x000fce00078e02ff */
.L_x_509:
[----:B------:R-:W-:Y:S05]  /*e300*/  BSYNC B1 ;  /* 0x0000000000017941 */ /* 0x000fea0003800000 */
.L_x_508:
[----:B0-----:R-:W-:Y:S01]  /*e310*/  @!P5 IMAD R3, R132, R17, R2 ;  /* 0x000000118403d224 */ /* 0x001fe200078e0202 */
[----:B------:R-:W-:Y:S04]  /*e320*/  BSSY B1, `(.L_x_510) ;  /* 0x0000006000017945 */ /* 0x000fe80003800000 */
[----:B------:R0:W-:Y:S01]  /*e330*/  @!P5 STG.E.U8 desc[UR36][R6.64+0xd8], R3 ;  /* 0x0000d8030600d986 */ /* 0x0001e2000c101124 */
[----:B------:R-:W-:Y:S05]  /*e340*/  @P6 BRA `(.L_x_511) ;  /* 0x00000000000c6947 */ /* 0x000fea0003800000 */
[----:B------:R-:W0:Y:S02]  /*e350*/  LDG.E.U8 R16, desc[UR36][R14.64+0xd9] ;  /* 0x0000d9240e107981 */ /* 0x000e24000c1e1100 */
[----:B0-----:R-:W-:-:S05]  /*e360*/  PRMT R3, R16, 0x8880, RZ ;  /* 0x0000888010037816 */ /* 0x001fca00000000ff */
[----:B------:R-:W-:-:S07]  /*e370*/  IMAD R2, R3, R18, RZ ;  /* 0x0000001203027224 */ /* 0x000fce00078e02ff */
.L_x_511:
[----:B------:R-:W-:Y:S05]  /*e380*/  BSYNC B1 ;  /* 0x0000000000017941 */ /* 0x000fea0003800000 */
.L_x_510:
[----:B------:R-:W-:Y:S01]  /*e390*/  @!P6 IMAD R133, R133, R17, R2 ;  /* 0x000000118585e224 */ /* 0x000fe200078e0202 */
[----:B------:R-:W-:Y:S04]  /*e3a0*/  BSSY B1, `(.L_x_512) ;  /* 0x0000006000017945 */ /* 0x000fe80003800000 */
[----:B------:R0:W-:Y:S01]  /*e3b0*/  @!P6 STG.E.U8 desc[UR36][R6.64+0xd9], R133 ;  /* 0x0000d9850600e986 */ /* 0x0001e2000c101124 */
[----:B------:R-:W-:Y:S05]  /*e3c0*/  @P1 BRA `(.L_x_513) ;  /* 0x00000000000c1947 */ /* 0x000fea0003800000 */
[----:B------:R-:W0:Y:S02]  /*e3d0*/  LDG.E.U8 R16, desc[UR36][R156.64+0xd8] ;  /* 0x0000d8249c107981 */ /* 0x000e24000c1e1100 */
[----:B0-----:R-:W-:-:S05]  /*e3e0*/  PRMT R3, R16, 0x8880, RZ ;  /* 0x0000888010037816 */ /* 0x001fca00000000ff */
[----:B------:R-:W-:-:S07]  /*e3f0*/  IMAD R2, R3, R18, RZ ;  /* 0x0000001203027224 */ /* 0x000fce00078e02ff */
.L_x_513:
[----:B------:R-:W-:Y:S05]  /*e400*/  BSYNC B1 ;  /* 0x0000000000017941 */ /* 0x000fea0003800000 */
.L_x_512:
        /* <DEDUP_REMOVED lines=12> */
.L_x_515:
[----:B------:R-:W-:Y:S05]  /*e4d0*/  BSYNC B1 ;  /* 0x0000000000017941 */ /* 0x000fea0003800000 */
.L_x_514:
[----:B------:R-:W-:Y:S01]  /*e4e0*/  @!P4 IMAD R135, R135, R17, R2 ;  /* 0x000000118787c224 */ /* 0x000fe200078e0202 */
[----:B------:R-:W-:Y:S04]  /*e4f0*/  BSSY B1, `(.L_x_516) ;  /* 0x0000006000017945 */ /* 0x000fe80003800000 */
[----:B------:R0:W-:Y:S01]  /*e500*/  @!P4 STG.E.U8 desc[UR36][R8.64+0xd9], R135 ;  /* 0x0000d9870800c986 */ /* 0x0001e2000c101124 */
[----:B------:R-:W-:Y:S05]  /*e510*/  @P3 BRA `(.L_x_517) ;  /* 0x00000000000c3947 */ /* 0x000fea0003800000 */
[----:B------:R-:W0:Y:S02]  /*e520*/  LDG.E.U8 R16, desc[UR36][R14.64+0xe0] ;  /* 0x0000e0240e107981 */ /* 0x000e24000c1e1100 */
[----:B0-----:R-:W-:-:S05]  /*e530*/  PRMT R3, R16, 0x8880, RZ ;  /* 0x0000888010037816 */ /* 0x001fca00000000ff */
[----:B------:R-:W-:-:S07]  /*e540*/  IMAD R2, R3, R18, RZ ;  /* 0x0000001203027224 */ /* 0x000fce00078e02ff */
.L_x_517:
[----:B------:R-:W-:Y:S05]  /*e550*/  BSYNC B1 ;  /* 0x0000000000017941 */ /* 0x000fea0003800000 */
.L_x_516:
[----:B0-----:R-:W-:Y:S01]  /*e560*/  @!P3 IMAD R3, R136, R17, R2 ;  /* 0x000000118803b224 */ /* 0x001fe200078e0202 */
[----:B------:R-:W-:Y:S04]  /*e570*/  BSSY B1, `(.L_x_518) ;  /* 0x0000006000017945 */ /* 0x000fe80003800000 */
[----:B------:R0:W-:Y:S01]  /*e580*/  @!P3 STG.E.U8 desc[UR36][R6.64+0xe0], R3 ;  /* 0x0000e0030600b986 */ /* 0x0001e2000c101124 */
[----:B------:R-:W-:Y:S05]  /*e590*/  @P5 BRA `(.L_x_519) ;  /* 0x00000000000c5947 */ /* 0x000fea0003800000 */
[----:B------:R-:W0:Y:S02]  /*e5a0*/  LDG.E.U8 R16, desc[UR36][R14.64+0xe1] ;  /* 0x0000e1240e107981 */ /* 0x000e24000c1e1100 */
[----:B0-----:R-:W-:-:S05]  /*e5b0*/  PRMT R3, R16, 0x8880, RZ ;  /* 0x0000888010037816 */ /* 0x001fca00000000ff */
[----:B------:R-:W-:-:S07]  /*e5c0*/  IMAD R2, R3, R18, RZ ;  /* 0x0000001203027224 */ /* 0x000fce00078e02ff */
.L_x_519:
[----:B------:R-:W-:Y:S05]  /*e5d0*/  BSYNC B1 ;  /* 0x0000000000017941 */ /* 0x000fea0003800000 */
.L_x_518:
[----:B------:R-:W-:Y:S01]  /*e5e0*/  @!P5 IMAD R137, R137, R17, R2 ;  /* 0x000000118989d224 */ /* 0x000fe200078e0202 */
[----:B------:R-:W-:Y:S04]  /*e5f0*/  BSSY B1, `(.L_x_520) ;  /* 0x0000006000017945 */ /* 0x000fe80003800000 */
[----:B------:R0:W-:Y:S01]  /*e600*/  @!P5 STG.E.U8 desc[UR36][R6.64+0xe1], R137 ;  /* 0x0000e1890600d986 */ /* 0x0001e2000c101124 */
[----:B------:R-:W-:Y:S05]  /*e610*/  @P6 BRA `(.L_x_521) ;  /* 0x00000000000c6947 */ /* 0x000fea0003800000 */
[----:B------:R-:W0:Y:S02]  /*e620*/  LDG.E.U8 R16, desc[UR36][R156.64+0xe0] ;  /* 0x0000e0249c107981 */ /* 0x000e24000c1e1100 */
[----:B0-----:R-:W-:-:S05]  /*e630*/  PRMT R3, R16, 0x8880, RZ ;  /* 0x0000888010037816 */ /* 0x001fca00000000ff */
[----:B------:R-:W-:-:S07]  /*e640*/  IMAD R2, R3, R18, RZ ;  /* 0x0000001203027224 */ /* 0x000fce00078e02ff */
.L_x_521:
[----:B------:R-:W-:Y:S05]  /*e650*/  BSYNC B1 ;  /* 0x0000000000017941 */ /* 0x000fea0003800000 */
.L_x_520:
[----:B0-----:R-:W-:Y:S01]  /*e660*/  @!P6 IMAD R3, R138, R17, R2 ;  /* 0x000000118a03e224 */ /* 0x001fe200078e0202 */
[----:B------:R-:W-:Y:S04]  /*e670*/  BSSY B1, `(.L_x_522) ;  /* 0x0000006000017945 */ /* 0x000fe80003800000 */
[----:B------:R0:W-:Y:S01]  /*e680*/  @!P6 STG.E.U8 desc[UR36][R8.64+0xe0], R3 ;  /* 0x0000e0030800e986 */ /* 0x0001e2000c101124 */
[----:B------:R-:W-:Y:S05]  /*e690*/  @P1 BRA `(.L_x_523) ;  /* 0x00000000000c1947 */ /* 0x000fea0003800000 */
[----:B------:R-:W0:Y:S02]  /*e6a0*/  LDG.E.U8 R16, desc[UR36][R156.64+0xe1] ;  /* 0x0000e1249c107981 */ /* 0x000e24000c1e1100 */
[----:B0-----:R-:W-:-:S05]  /*e6b0*/  PRMT R3, R16, 0x8880, RZ ;  /* 0x0000888010037816 */ /* 0x001fca00000000ff */
[----:B------:R-:W-:-:S07]  /*e6c0*/  IMAD R2, R3, R18, RZ ;  /* 0x0000001203027224 */ /* 0x000fce00078e02ff */
.L_x_523:
[----:B------:R-:W-:Y:S05]  /*e6d0*/  BSYNC B1 ;  /* 0x0000000000017941 */ /* 0x000fea0003800000 */
.L_x_522:
        /* <DEDUP_REMOVED lines=12> */
.L_x_525:
[----:B------:R-:W-:Y:S05]  /*e7a0*/  BSYNC B1 ;  /* 0x0000000000017941 */ /* 0x000fea0003800000 */
.L_x_524:
[----:B0-----:R-:W-:Y:S01]  /*e7b0*/  @!P5 IMAD R3, R140, R17, R2 ;  /* 0x000000118c03d224 */ /* 0x001fe200078e0202 */
[----:B------:R-:W-:Y:S04]  /*e7c0*/  BSSY B1, `(.L_x_526) ;  /* 0x0000006000017945 */ /* 0x000fe80003800000 */
[----:B------:R0:W-:Y:S01]  /*e7d0*/  @!P5 STG.E.U8 desc[UR36][R6.64+0xe8], R3 ;  /* 0x0000e8030600d986 */ /* 0x0001e2000c101124 */
[----:B------:R-:W-:Y:S05]  /*e7e0*/  @P3 BRA `(.L_x_527) ;  /* 0x00000000000c3947 */ /* 0x000fea0003800000 */
[----:B------:R-:W0:Y:S02]  /*e7f0*/  LDG.E.U8 R16, desc[UR36][R14.64+0xe9] ;  /* 0x0000e9240e107981 */ /* 0x000e24000c1e1100 */
[----:B0-----:R-:W-:-:S05]  /*e800*/  PRMT R3, R16, 0x8880, RZ ;  /* 0x0000888010037816 */ /* 0x001fca00000000ff */
[----:B------:R-:W-:-:S07]  /*e810*/  IMAD R2, R3, R18, RZ ;  /* 0x0000001203027224 */ /* 0x000fce00078e02ff */
.L_x_527:
[----:B------:R-:W-:Y:S05]  /*e820*/  BSYNC B1 ;  /* 0x0000000000017941 */ /* 0x000fea0003800000 */
.L_x_526:
[----:B------:R-:W-:Y:S01]  /*e830*/  @!P3 IMAD R141, R141, R17, R2 ;  /* 0x000000118d8db224 */ /* 0x000fe200078e0202 */
[----:B------:R-:W-:Y:S04]  /*e840*/  BSSY B1, `(.L_x_528) ;  /* 0x0000006000017945 */ /* 0x000fe80003800000 */
[----:B------:R0:W-:Y:S01]  /*e850*/  @!P3 STG.E.U8 desc[UR36][R6.64+0xe9], R141 ;  /* 0x0000e98d0600b986 */ /* 0x0001e2000c101124 */
[----:B------:R-:W-:Y:S05]  /*e860*/  @P1 BRA `(.L_x_529) ;  /* 0x00000000000c1947 */ /* 0x000fea0003800000 */
[----:B------:R-:W0:Y:S02]  /*e870*/  LDG.E.U8 R16, desc[UR36][R156.64+0xe8] ;  /* 0x0000e8249c107981 */ /* 0x000e24000c1e1100 */
[----:B0-----:R-:W-:-:S05]  /*e880*/  PRMT R3, R16, 0x8880, RZ ;  /* 0x0000888010037816 */ /* 0x001fca00000000ff */
[----:B------:R-:W-:-:S07]  /*e890*/  IMAD R2, R3, R18, RZ ;  /* 0x0000001203027224 */ /* 0x000fce00078e02ff */
.L_x_529:
[----:B------:R-:W-:Y:S05]  /*e8a0*/  BSYNC B1 ;  /* 0x0000000000017941 */ /* 0x000fea0003800000 */
.L_x_528:
[----:B0-----:R-:W-:Y:S01]  /*e8b0*/  @!P1 IMAD R3, R142, R17, R2 ;  /* 0x000000118e039224 */ /* 0x001fe200078e0202 */
[----:B------:R-:W-:Y:S04]  /*e8c0*/  BSSY B1, `(.L_x_530) ;  /* 0x0000006000017945 */ /* 0x000fe80003800000 */
[----:B------:R0:W-:Y:S01]  /*e8d0*/  @!P1 STG.E.U8 desc[UR36][R8.64+0xe8], R3 ;  /* 0x0000e80308009986 */ /* 0x0001e2000c101124 */
[----:B------:R-:W-:Y:S05]  /*e8e0*/  @P6 BRA `(.L_x_531) ;  /* 0x00000000000c6947 */ /* 0x000fea0003800000 */
[----:B------:R-:W0:Y:S02]  /*e8f0*/  LDG.E.U8 R16, desc[UR36][R156.64+0xe9] ;  /* 0x0000e9249c107981 */ /* 0x000e24000c1e1100 */
[----:B0-----:R-:W-:-:S05]  /*e900*/  PRMT R3, R16, 0x8880, RZ ;  /* 0x0000888010037816 */ /* 0x001fca00000000ff */
[----:B------:R-:W-:-:S07]  /*e910*/  IMAD R2, R3, R18, RZ ;  /* 0x0000001203027224 */ /* 0x000fce00078e02ff */
.L_x_531:
[----:B------:R-:W-:Y:S05]  /*e920*/  BSYNC B1 ;  /* 0x0000000000017941 */ /* 0x000fea0003800000 */
.L_x_530:
[----:B------:R-:W-:Y:S01]  /*e930*/  @!P6 IMAD R143, R143, R17, R2 ;  /* 0x000000118f8fe224 */ /* 0x000fe200078e0202 */
[----:B------:R-:W-:Y:S04]  /*e940*/  BSSY B1, `(.L_x_532) ;  /* 0x0000006000017945 */ /* 0x000fe80003800000 */
[----:B------:R0:W-:Y:S01]  /*e950*/  @!P6 STG.E.U8 desc[UR36][R8.64+0xe9], R143 ;  /* 0x0000e98f0800e986 */ /* 0x0001e2000c101124 */
[----:B------:R-:W-:Y:S05]  /*e960*/  @P4 BRA `(.L_x_533) ;  /* 0x00000000000c4947 */ /* 0x000fea0003800000 */
[----:B------:R-:W0:Y:S02]  /*e970*/  LDG.E.U8 R16, desc[UR36][R14.64+0xf0] ;  /* 0x0000f0240e107981 */ /* 0x000e24000c1e1100 */
[----:B0-----:R-:W-:-:S05]  /*e980*/  PRMT R3, R16, 0x8880, RZ ;  /* 0x0000888010037816 */ /* 0x001fca00000000ff */
[----:B------:R-:W-:-:S07]  /*e990*/  IMAD R2, R3, R18, RZ ;  /* 0x0000001203027224 */ /* 0x000fce00078e02ff */
.L_x_533:
[----:B------:R-:W-:Y:S05]  /*e9a0*/  BSYNC B1 ;  /* 0x0000000000017941 */ /* 0x000fea0003800000 */
.L_x_532:
[----:B------:R-:W-:Y:S01]  /*e9b0*/  ISETP.LT.OR P3, PT, R0, 0xf2, !P2 ;  /* 0x000000f20000780c */ /* 0x000fe20005761670 */
[----:B0-----:R-:W-:Y:S01]  /*e9c0*/  @!P4 IMAD R3, R144, R17, R2 ;  /* 0x000000119003c224 */ /* 0x001fe200078e0202 */
[----:B------:R-:W-:Y:S01]  /*e9d0*/  BSSY B1, `(.L_x_534) ;  /* 0x000000b000017945 */ /* 0x000fe20003800000 */
[C---:B------:R-:W-:Y:S02]  /*e9e0*/  ISETP.LT.OR P1, PT, R0.reuse, 0xf1, !P0 ;  /* 0x000000f10000780c */ /* 0x040fe40004721670 */
[C---:B------:R-:W-:Y:S01]  /*e9f0*/  ISETP.LT.OR P5, PT, R0.reuse, 0xf2, !P0 ;  /* 0x000000f20000780c */ /* 0x040fe200047a1670 */
[----:B------:R0:W-:Y:S01]  /*ea00*/  @!P4 STG.E.U8 desc[UR36][R6.64+0xf0], R3 ;  /* 0x0000f0030600c986 */ /* 0x0001e2000c101124 */
[C---:B------:R-:W-:Y:S02]  /*ea10*/  ISETP.LT.OR P4, PT, R0.reuse, 0xf9, !P2 ;  /* 0x000000f90000780c */ /* 0x040fe40005781670 */
[C---:B------:R-:W-:Y:S02]  /*ea20*/  ISETP.LT.OR P2, PT, R0.reuse, 0xfa, !P2 ;  /* 0x000000fa0000780c */ /* 0x040fe40005741670 */
[----:B------:R-:W-:-:S02]  /*ea30*/  ISETP.LT.OR P6, PT, R0, 0xf9, !P0 ;  /* 0x000000f90000780c */ /* 0x000fc400047c1670 */
[----:B------:R-:W-:Y:S11]  /*ea40*/  @P3 BRA `(.L_x_535) ;  /* 0x00000000000c3947 */ /* 0x000ff60003800000 */
[----:B------:R-:W0:Y:S02]  /*ea50*/  LDG.E.U8 R16, desc[UR36][R14.64+0xf1] ;  /* 0x0000f1240e107981 */ /* 0x000e24000c1e1100 */
[----:B0-----:R-:W-:-:S05]  /*ea60*/  PRMT R3, R16, 0x8880, RZ ;  /* 0x0000888010037816 */ /* 0x001fca00000000ff */
[----:B------:R-:W-:-:S07]  /*ea70*/  IMAD R2, R3, R18, RZ ;  /* 0x0000001203027224 */ /* 0x000fce00078e02ff */
.L_x_535:
[----:B------:R-:W-:Y:S05]  /*ea80*/  BSYNC B1 ;  /* 0x0000000000017941 */ /* 0x000fea0003800000 */
.L_x_534:
[----:B------:R-:W-:Y:S01]  /*ea90*/  @!P3 IMAD R145, R145, R17, R2 ;  /* 0x000000119191b224 */ /* 0x000fe200078e0202 */
[----:B------:R-:W-:Y:S04]  /*eaa0*/  BSSY B1, `(.L_x_536) ;  /* 0x0000006000017945 */ /* 0x000fe80003800000 */
[----:B------:R0:W-:Y:S01]  /*eab0*/  @!P3 STG.E.U8 desc[UR36][R6.64+0xf1], R145 ;  /* 0x0000f1910600b986 */ /* 0x0001e2000c101124 */
[----:B------:R-:W-:Y:S05]  /*eac0*/  @P1 BRA `(.L_x_537) ;  /* 0x00000000000c1947 */ /* 0x000fea0003800000 */
[----:B------:R-:W0:Y:S02]  /*ead0*/  LDG.E.U8 R16, desc[UR36][R156.64+0xf0] ;  /* 0x0000f0249c107981 */ /* 0x000e24000c1e1100 */
[----:B0-----:R-:W-:-:S05]  /*eae0*/  PRMT R3, R16, 0x8880, RZ ;  /* 0x0000888010037816 */ /* 0x001fca00000000ff */
[----:B------:R-:W-:-:S07]  /*eaf0*/  IMAD R2, R3, R18, RZ ;  /* 0x0000001203027224 */ /* 0x000fce00078e02ff */
.L_x_537:
[----:B------:R-:W-:Y:S05]  /*eb00*/  BSYNC B1 ;  /* 0x0000000000017941 */ /* 0x000fea0003800000 */
.L_x_536:
[----:B0-----:R-:W-:Y:S01]  /*eb10*/  @!P1 IMAD R3, R146, R17, R2 ;  /* 0x0000001192039224 */ /* 0x001fe200078e0202 */
[----:B------:R-:W-:Y:S04]  /*eb20*/  BSSY B1, `(.L_x_538) ;  /* 0x0000006000017945 */ /* 0x000fe80003800000 */
[----:B------:R0:W-:Y:S01]  /*eb30*/  @!P1 STG.E.U8 desc[UR36][R8.64+0xf0], R3 ;  /* 0x0000f00308009986 */ /* 0x0001e2000c101124 */
[----:B------:R-:W-:Y:S05]  /*eb40*/  @P5 BRA `(.L_x_539) ;  /* 0x00000000000c5947 */ /* 0x000fea0003800000 */
[----:B------:R-:W0:Y:S02]  /*eb50*/  LDG.E.U8 R16, desc[UR36][R156.64+0xf1] ;  /* 0x0000f1249c107981 */ /* 0x000e24000c1e1100 */
[----:B0-----:R-:W-:-:S05]  /*eb60*/  PRMT R3, R16, 0x8880, RZ ;  /* 0x0000888010037816 */ /* 0x001fca00000000ff */
[----:B------:R-:W-:-:S07]  /*eb70*/  IMAD R2, R3, R18, RZ ;  /* 0x0000001203027224 */ /* 0x000fce00078e02ff */
.L_x_539:
[----:B------:R-:W-:Y:S05]  /*eb80*/  BSYNC B1 ;  /* 0x0000000000017941 */ /* 0x000fea0003800000 */
.L_x_538:
[----:B------:R-:W-:Y:S01]  /*eb90*/  @!P5 IMAD R147, R147, R17, R2 ;  /* 0x000000119393d224 */ /* 0x000fe200078e0202 */
[----:B------:R-:W-:Y:S04]  /*eba0*/  BSSY B1, `(.L_x_540) ;  /* 0x0000006000017945 */ /* 0x000fe80003800000 */
[----:B------:R0:W-:Y:S01]  /*ebb0*/  @!P5 STG.E.U8 desc[UR36][R8.64+0xf1], R147 ;  /* 0x0000f1930800d986 */ /* 0x0001e2000c101124 */
[----:B------:R-:W-:Y:S05]  /*ebc0*/  @P4 BRA `(.L_x_541) ;  /* 0x00000000000c4947 */ /* 0x000fea0003800000 */
[----:B------:R-:W0:Y:S02]  /*ebd0*/  LDG.E.U8 R16, desc[UR36][R14.64+0xf8] ;  /* 0x0000f8240e107981 */ /* 0x000e24000c1e1100 */
[----:B0-----:R-:W-:-:S05]  /*ebe0*/  PRMT R3, R16, 0x8880, RZ ;  /* 0x0000888010037816 */ /* 0x001fca00000000ff */
[----:B------:R-:W-:-:S07]  /*ebf0*/  IMAD R2, R3, R18, RZ ;  /* 0x0000001203027224 */ /* 0x000fce00078e02ff */
.L_x_541:
[----:B------:R-:W-:Y:S05]  /*ec00*/  BSYNC B1 ;  /* 0x0000000000017941 */ /* 0x000fea0003800000 */
.L_x_540:
[----:B0-----:R-:W-:Y:S01]  /*ec10*/  @!P4 IMAD R3, R148, R17, R2 ;  /* 0x000000119403c224 */ /* 0x001fe200078e0202 */
[----:B------:R-:W-:Y:S04]  /*ec20*/  BSSY B1, `(.L_x_542) ;  /* 0x0000006000017945 */ /* 0x000fe80003800000 */
[----:B------:R0:W-:Y:S01]  /*ec30*/  @!P4 STG.E.U8 desc[UR36][R6.64+0xf8], R3 ;  /* 0x0000f8030600c986 */ /* 0x0001e2000c101124 */
[----:B------:R-:W-:Y:S05]  /*ec40*/  @P2 BRA `(.L_x_543) ;  /* 0x00000000000c2947 */ /* 0x000fea0003800000 */
[----:B------:R-:W0:Y:S02]  /*ec50*/  LDG.E.U8 R16, desc[UR36][R14.64+0xf9] ;  /* 0x0000f9240e107981 */ /* 0x000e24000c1e1100 */
[----:B0-----:R-:W-:-:S05]  /*ec60*/  PRMT R3, R16, 0x8880, RZ ;  /* 0x0000888010037816 */ /* 0x001fca00000000ff */
[----:B------:R-:W-:-:S07]  /*ec70*/  IMAD R2, R3, R18, RZ ;  /* 0x0000001203027224 */ /* 0x000fce00078e02ff */
.L_x_543:
[----:B------:R-:W-:Y:S05]  /*ec80*/  BSYNC B1 ;  /* 0x0000000000017941 */ /* 0x000fea0003800000 */
.L_x_542:
[----:B------:R-:W-:Y:S01]  /*ec90*/  @!P2 IMAD R149, R149, R17, R2 ;  /* 0x000000119595a224 */ /* 0x000fe200078e0202 */
[----:B------:R-:W-:Y:S04]  /*eca0*/  BSSY B1, `(.L_x_544) ;  /* 0x0000006000017945 */ /* 0x000fe80003800000 */
[----:B------:R0:W-:Y:S01]  /*ecb0*/  @!P2 STG.E.U8 desc[UR36][R6.64+0xf9], R149 ;  /* 0x0000f9950600a986 */ /* 0x0001e2000c101124 */
[----:B------:R-:W-:Y:S05]  /*ecc0*/  @P6 BRA `(.L_x_545) ;  /* 0x00000000000c6947 */ /* 0x000fea0003800000 */
[----:B------:R-:W0:Y:S02]  /*ecd0*/  LDG.E.U8 R16, desc[UR36][R156.64+0xf8] ;  /* 0x0000f8249c107981 */ /* 0x000e24000c1e1100 */
[----:B0-----:R-:W-:-:S05]  /*ece0*/  PRMT R3, R16, 0x8880, RZ ;  /* 0x0000888010037816 */ /* 0x001fca00000000ff */
[----:B------:R-:W-:-:S07]  /*ecf0*/  IMAD R2, R3, R18, RZ ;  /* 0x0000001203027224 */ /* 0x000fce00078e02ff */
.L_x_545:
[----:B------:R-:W-:Y:S05]  /*ed00*/  BSYNC B1 ;  /* 0x0000000000017941 */ /* 0x000fea0003800000 */
.L_x_544:
[----:B0-----:R-:W-:Y:S01]  /*ed10*/  @!P6 IMAD R3, R150, R17, R2 ;  /* 0x000000119603e224 */ /* 0x001fe200078e0202 */
[----:B------:R-:W-:Y:S01]  /*ed20*/  ISETP.LT.OR P0, PT, R0, 0xfa, !P0 ;  /* 0x000000fa0000780c */ /* 0x000fe20004701670 */
[----:B------:R-:W-:Y:S03]  /*ed30*/  BSSY B1, `(.L_x_546) ;  /* 0x0000006000017945 */ /* 0x000fe60003800000 */
[----:B------:R0:W-:Y:S09]  /*ed40*/  @!P6 STG.E.U8 desc[UR36][R8.64+0xf8], R3 ;  /* 0x0000f8030800e986 */ /* 0x0001f2000c101124 */
[----:B------:R-:W-:Y:S05]  /*ed50*/  @P0 BRA `(.L_x_547) ;  /* 0x00000000000c0947 */ /* 0x000fea0003800000 */
[----:B------:R-:W0:Y:S02]  /*ed60*/  LDG.E.U8 R16, desc[UR36][R156.64+0xf9] ;  /* 0x0000f9249c107981 */ /* 0x000e24000c1e1100 */
[----:B0-----:R-:W-:-:S05]  /*ed70*/  PRMT R3, R16, 0x8880, RZ ;  /* 0x0000888010037816 */ /* 0x001fca00000000ff */
[----:B------:R-:W-:-:S07]  /*ed80*/  IMAD R2, R3, R18, RZ ;  /* 0x0000001203027224 */ /* 0x000fce00078e02ff */
.L_x_547:
[----:B------:R-:W-:Y:S05]  /*ed90*/  BSYNC B1 ;  /* 0x0000000000017941 */ /* 0x000fea0003800000 */
.L_x_546:
[----:B------:R-:W-:Y:S01]  /*eda0*/  IMAD R151, R151, R17, R2 ;  /* 0x0000001197977224 */ /* 0x000fe200078e0202 */
[----:B------:R-:W-:Y:S06]  /*edb0*/  @P0 BRA `(.L_x_548) ;  /* 0x0000003800180947 */ /* 0x000fec0003800000 */
[----:B------:R0:W-:Y:S01]  /*edc0*/  STG.E.U8 desc[UR36][R8.64+0xf9], R151 ;  /* 0x0000f99708007986 */ /* 0x0001e2000c101124 */
[----:B------:R-:W-:Y:S05]  /*edd0*/  BRA `(.L_x_548) ;  /* 0x0000003800107947 */ /* 0x000fea0003800000 */
.L_x_35:
[----:B------:R-:W2:Y:S04]  /*ede0*/  LDL.LU R2, [R1] ;  /* 0x0000000001027983 */ /* 0x000ea80000300800 */
[----:B------:R-:W3:Y:S04]  /*edf0*/  LDL.LU R3, [R1+0xc] ;  /* 0x00000c0001037983 */ /* 0x000ee80000300800 */
[----:B------:R-:W4:Y:S04]  /*ee00*/  LDL.LU R12, [R1+0x14] ;  /* 0x00001400010c7983 */ /* 0x000f280000300800 */
[----:B------:R-:W5:Y:S04]  /*ee10*/  LDL.LU R13, [R1+0x98] ;  /* 0x00009800010d7983 */ /* 0x000f680000300800 */
        /* <DEDUP_REMOVED lines=61> */
[----:B------:R-:W5:Y:S01]  /*f1f0*/  LDL.LU R178, [R1+0x194] ;  /* 0x0001940001b27983 */ /* 0x000f620000300800 */
[----:B------:R-:W-:-:S03]  /*f200*/  ISETP.GE.AND P0, PT, R154, 0x1, PT ;  /* 0x000000019a00780c */ /* 0x000fc60003f06270 */
[----:B------:R-:W5:Y:S04]  /*f210*/  LDL.LU R177, [R1+0x198] ;  /* 0x0001980001b17983 */ /* 0x000f680000300800 */
[----:B------:R-:W5:Y:S04]  /*f220*/  LDL.LU R176, [R1+0x19c] ;  /* 0x00019c0001b07983 */ /* 0x000f680000300800 */
[----:B------:R-:W5:Y:S04]  /*f230*/  LDL.LU R175, [R1+0x1a0] ;  /* 0x0001a00001af7983 */ /* 0x000f680000300800 */
[----:B------:R-:W5:Y:S01]  /*f240*/  LDL.LU R174, [R1+0x1a4] ;  /* 0x0001a40001ae7983 */ /* 0x000f620000300800 */
[----:B------:R-:W-:-:S03]  /*f250*/  ISETP.LT.OR P1, PT, R0, 0x1, !P0 ;  /* 0x000000010000780c */ /* 0x000fc60004721670 */
        /* <DEDUP_REMOVED lines=13> */
[----:B--2---:R-:W-:-:S03]  /*f330*/  @!P1 IMAD R2, R2, R17, RZ ;  /* 0x0000001102029224 */ /* 0x004fc600078e02ff */
        /* <DEDUP_REMOVED lines=9> */
[----:B------:R0:W-:Y:S04]  /*f3d0*/  @!P1 STG.E.U8 desc[UR36][R4.64], R2 ;  /* 0x0000000204009986 */ /* 0x0001e8000c101124 */
[----:B0-----:R-:W3:Y:S01]  /*f3e0*/  LDL.LU R2, [R1+0x4] ;  /* 0x0000040001027983 */ /* 0x001ee20000300800 */
[----:B------:R-:W-:-:S02]  /*f3f0*/  ISETP.LT.OR P1, PT, R0, 0x2, !P0 ;  /* 0x000000020000780c */ /* 0x000fc40004721670 */
[----:B------:R-:W-:-:S11]  /*f400*/  ISETP.GE.AND P2, PT, R154, 0x9, PT ;  /* 0x000000099a00780c */ /* 0x000fd60003f46270 */
[----:B---3--:R-:W-:-:S05]  /*f410*/  @!P1 IMAD R2, R2, R17, RZ ;  /* 0x0000001102029224 */ /* 0x008fca00078e02ff */
[----:B------:R0:W-:Y:S04]  /*f420*/  @!P1 STG.E.U8 desc[UR36][R4.64+0x1], R2 ;  /* 0x0000010204009986 */ /* 0x0001e8000c101124 */
[----:B0-----:R-:W3:Y:S01]  /*f430*/  LDL.LU R2, [R1+0x8] ;  /* 0x0000080001027983 */ /* 0x001ee20000300800 */
[C---:B------:R-:W-:Y:S02]  /*f440*/  ISETP.LT.OR P1, PT, R0.reuse, 0x1, !P2 ;  /* 0x000000010000780c */ /* 0x040fe40005721670 */
[C---:B------:R-:W-:Y:S02]  /*f450*/  ISETP.LT.OR P3, PT, R0.reuse, 0x2, !P2 ;  /* 0x000000020000780c */ /* 0x040fe40005761670 */
[----:B------:R-:W-:-:S09]  /*f460*/  ISETP.LT.OR P4, PT, R0, 0x9, !P0 ;  /* 0x000000090000780c */ /* 0x000fd20004781670 */
[----:B---3--:R-:W-:-:S05]  /*f470*/  @!P1 IMAD R2, R2, R17, RZ ;  /* 0x0000001102029224 */ /* 0x008fca00078e02ff */
[----:B------:R0:W-:Y:S04]  /*f480*/  @!P1 STG.E.U8 desc[UR36][R10.64], R2 ;  /* 0x000000020a009986 */ /* 0x0001e8000c101124 */
[----:B0-----:R-:W3:Y:S01]  /*f490*/  LDL.LU R2, [R1+0x10] ;  /* 0x0000100001027983 */ /* 0x001ee20000300800 */
[----:B------:R-:W-:Y:S01]  /*f4a0*/  @!P3 IMAD R3, R3, R17, RZ ;  /* 0x000000110303b224 */ /* 0x000fe200078e02ff */
[C---:B------:R-:W-:Y:S02]  /*f4b0*/  ISETP.LT.OR P1, PT, R0.reuse, 0xa, !P0 ;  /* 0x0000000a0000780c */ /* 0x040fe40004721670 */
[C---:B------:R-:W-:Y:S02]  /*f4c0*/  ISETP.LT.OR P5, PT, R0.reuse, 0x9, !P2 ;  /* 0x000000090000780c */ /* 0x040fe400057a1670 */
[----:B------:R0:W-:Y:S01]  /*f4d0*/  @!P3 STG.E.U8 desc[UR36][R10.64+0x1], R3 ;  /* 0x000001030a00b986 */ /* 0x0001e2000c101124 */
[----:B------:R-:W-:-:S03]  /*f4e0*/  ISETP.LT.OR P6, PT, R0, 0xa, !P2 ;  /* 0x0000000a0000780c */ /* 0x000fc600057c1670 */
[----:B0-----:R-:W5:Y:S01]  /*f4f0*/  LDL.LU R3, [R1+0x18] ;  /* 0x0000180001037983 */ /* 0x001f620000300800 */
[----:B---3--:R-:W-:-:S05]  /*f500*/  @!P4 IMAD R2, R2, R17, RZ ;  /* 0x000000110202c224 */ /* 0x008fca00078e02ff */
[----:B------:R0:W-:Y:S04]  /*f510*/  @!P4 STG.E.U8 desc[UR36][R4.64+0x8], R2 ;  /* 0x000008020400c986 */ /* 0x0001e8000c101124 */
[----:B0-----:R-:W3:Y:S01]  /*f520*/  LDL.LU R2, [R1+0x1c] ;  /* 0x00001c0001027983 */ /* 0x001ee20000300800 */
[-C--:B----4-:R-:W-:Y:S02]  /*f530*/  @!P1 IMAD R12, R12, R17.reuse, RZ ;  /* 0x000000110c0c9224 */ /* 0x090fe400078e02ff */
[----:B-----5:R-:W-:-:S03]  /*f540*/  @!P5 IMAD R3, R3, R17, RZ ;  /* 0x000000110303d224 */ /* 0x020fc600078e02ff */
[----:B------:R0:W-:Y:S04]  /*f550*/  @!P1 STG.E.U8 desc[UR36][R4.64+0x9], R12 ;  /* 0x0000090c04009986 */ /* 0x0001e8000c101124 */
[----:B------:R1:W-:Y:S04]  /*f560*/  @!P5 STG.E.U8 desc[UR36][R10.64+0x8], R3 ;  /* 0x000008030a00d986 */ /* 0x0003e8000c101124 */
[----:B0-----:R-:W4:Y:S04]  /*f570*/  LDL.LU R12, [R1+0x28] ;  /* 0x00002800010c7983 */ /* 0x001f280000300800 */
[----:B-1----:R-:W5:Y:S01]  /*f580*/  LDL.LU R3, [R1+0x20] ;  /* 0x0000200001037983 */ /* 0x002f620000300800 */
[----:B---3--:R-:W-:-:S05]  /*f590*/  @!P6 IMAD R2, R2, R17, RZ ;  /* 0x000000110202e224 */ /* 0x008fca00078e02ff */
[----:B------:R0:W-:Y:S04]  /*f5a0*/  @!P6 STG.E.U8 desc[UR36][R10.64+0x9], R2 ;  /* 0x000009020a00e986 */ /* 0x0001e8000c101124 */
[----:B0-----:R-:W3:Y:S01]  /*f5b0*/  LDL.LU R2, [R1+0x24] ;  /* 0x0000240001027983 */ /* 0x001ee20000300800 */
[C---:B------:R-:W-:Y:S02]  /*f5c0*/  ISETP.LT.OR P3, PT, R0.reuse, 0x11, !P0 ;  /* 0x000000110000780c */ /* 0x040fe40004761670 */
[----:B------:R-:W-:-:S11]  /*f5d0*/  ISETP.LT.OR P4, PT, R0, 0x12, !P0 ;  /* 0x000000120000780c */ /* 0x000fd60004781670 */
[----:B-----5:R-:W-:-:S05]  /*f5e0*/  @!P3 IMAD R3, R3, R17, RZ ;  /* 0x000000110303b224 */ /* 0x020fca00078e02ff */
[----:B------:R0:W-:Y:S04]  /*f5f0*/  @!P3 STG.E.U8 desc[UR36][R4.64+0x10], R3 ;  /* 0x000010030400b986 */ /* 0x0001e8000c101124 */
[----:B0-----:R-:W5:Y:S01]  /*f600*/  LDL.LU R3, [R1+0x2c] ;  /* 0x00002c0001037983 */ /* 0x001f620000300800 */
[----:B---3--:R-:W-:-:S05]  /*f610*/  @!P4 IMAD R2, R2, R17, RZ ;  /* 0x000000110202c224 */ /* 0x008fca00078e02ff */
[----:B------:R0:W-:Y:S04]  /*f620*/  @!P4 STG.E.U8 desc[UR36][R4.64+0x11], R2 ;  /* 0x000011020400c986 */ /* 0x0001e8000c101124 */
[----:B0-----:R-:W3:Y:S01]  /*f630*/  LDL.LU R2, [R1+0x30] ;  /* 0x0000300001027983 */ /* 0x001ee20000300800 */
[C---:B------:R-:W-:Y:S02]  /*f640*/  ISETP.LT.OR P1, PT, R0.reuse, 0x11, !P2 ;  /* 0x000000110000780c */ /* 0x040fe40005721670 */
[C---:B------:R-:W-:Y:S02]  /*f650*/  ISETP.LT.OR P5, PT, R0.reuse, 0x12, !P2 ;  /* 0x000000120000780c */ /* 0x040fe400057a1670 */
[----:B------:R-:W-:-:S09]  /*f660*/  ISETP.LT.OR P6, PT, R0, 0x19, !P0 ;  /* 0x000000190000780c */ /* 0x000fd200047c1670 */
        /* <DEDUP_REMOVED lines=43> */
[----:B-----5:R-:W-:-:S05]  /*f920*/  @!P6 IMAD R3, R3, R17, RZ ;  /* 0x000000110303e224 */ /* 0x020fca00078e02ff */
[----:B------:R0:W-:Y:S04]  /*f930*/  @!P6 STG.E.U8 desc[UR36][R4.64+0x29], R3 ;  /* 0x000029030400e986 */ /* 0x0001e8000c101124 */
[----:B0-----:R-:W5:Y:S01]  /*f940*/  LDL.LU R3, [R1+0x5c] ;  /* 0x00005c0001037983 */ /* 0x001f620000300800 */
        /* <DEDUP_REMOVED lines=48> */
[----:B------:R-:W-:-:S13]  /*fc50*/  ISETP.LT.OR P5, PT, R0, 0x42, !P2 ;  /* 0x000000420000780c */ /* 0x000fda00057a1670 */
[----:B----4-:R-:W-:-:S05]  /*fc60*/  @!P5 IMAD R12, R12, R17, RZ ;  /* 0x000000110c0cd224 */ /* 0x010fca00078e02ff */
[----:B------:R-:W-:Y:S01]  /*fc70*/  @!P5 STG.E.U8 desc[UR36][R10.64+0x41], R12 ;  /* 0x0000410c0a00d986 */ /* 0x000fe2000c101124 */
[----:B---3--:R-:W-:-:S05]  /*fc80*/  @!P4 IMAD R2, R2, R17, RZ ;  /* 0x000000110202c224 */ /* 0x008fca00078e02ff */
[----:B------:R0:W-:Y:S04]  /*fc90*/  @!P4 STG.E.U8 desc[UR36][R10.64+0x40], R2 ;  /* 0x000040020a00c986 */ /* 0x0001e8000c101124 */
[----:B0-----:R-:W3:Y:S04]  /*fca0*/  LDL.LU R2, [R1+0x90] ;  /* 0x0000900001027983 */ /* 0x001ee80000300800 */
[----:B------:R-:W4:Y:S01]  /*fcb0*/  LDL.LU R12, [R1+0xac] ;  /* 0x0000ac00010c7983 */ /* 0x000f220000300800 */
[C---:B------:R-:W-:Y:S02]  /*fcc0*/  ISETP.LT.OR P6, PT, R0.reuse, 0x49, !P0 ;  /* 0x000000490000780c */ /* 0x040fe400047c1670 */
[----:B------:R-:W-:-:S02]  /*fcd0*/  ISETP.LT.OR P1, PT, R0, 0x4a, !P0 ;  /* 0x0000004a0000780c */ /* 0x000fc40004721670 */
[C---:B------:R-:W-:Y:S02]  /*fce0*/  ISETP.LT.OR P3, PT, R0.reuse, 0x49, !P2 ;  /* 0x000000490000780c */ /* 0x040fe40005761670 */
[C---:B------:R-:W-:Y:S02]  /*fcf0*/  ISETP.LT.OR P4, PT, R0.reuse, 0x4a, !P2 ;  /* 0x0000004a0000780c */ /* 0x040fe40005781670 */
[----:B------:R-:W-:-:S07]  /*fd00*/  ISETP.LT.OR P5, PT, R0, 0x51, !P0 ;  /* 0x000000510000780c */ /* 0x000fce00047a1670 */
[----:B-----5:R-:W-:-:S05]  /*fd10*/  @!P1 IMAD R3, R3, R17, RZ ;  /* 0x0000001103039224 */ /* 0x020fca00078e02ff */
[----:B------:R4:W-:Y:S01]  /*fd20*/  @!P1 STG.E.U8 desc[UR36][R4.64+0x49], R3 ;  /* 0x0000490304009986 */ /* 0x0009e2000c101124 */
[----:B------:R-:W-:Y:S01]  /*fd30*/  ISETP.LT.OR P1, PT, R0, 0x51, !P2 ;  /* 0x000000510000780c */ /* 0x000fe20005721670 */
[-C--:B------:R-:W-:Y:S02]  /*fd40*/  @!P3 IMAD R13, R13, R17.reuse, RZ ;  /* 0x000000110d0db224 */ /* 0x080fe400078e02ff */
[-C--:B------:R-:W-:Y:S02]  /*fd50*/  @!P4 IMAD R15, R15, R17.reuse, RZ ;  /* 0x000000110f0fc224 */ /* 0x080fe400078e02ff */
[----:B------:R-:W-:-:S08]  /*fd60*/  @!P5 IMAD R21, R21, R17, RZ ;  /* 0x000000111515d224 */ /* 0x000fd000078e02ff */
[-C--:B------:R-:W-:Y:S02]  /*fd70*/  @!P1 IMAD R153, R153, R17.reuse, RZ ;  /* 0x0000001199999224 */ /* 0x080fe400078e02ff */
[----:B---3--:R-:W-:-:S05]  /*fd80*/  @!P6 IMAD R2, R2, R17, RZ ;  /* 0x000000110202e224 */ /* 0x008fca00078e02ff */
[----:B------:R-:W-:Y:S01]  /*fd90*/  @!P6 STG.E.U8 desc[UR36][R4.64+0x48], R2 ;  /* 0x000048020400e986 */ /* 0x000fe2000c101124 */
[----:B------:R-:W-:-:S03]  /*fda0*/  ISETP.LT.OR P6, PT, R0, 0x52, !P0 ;  /* 0x000000520000780c */ /* 0x000fc600047c1670 */
[----:B------:R0:W-:Y:S01]  /*fdb0*/  @!P3 STG.E.U8 desc[UR36][R10.64+0x48], R13 ;  /* 0x0000480d0a00b986 */ /* 0x0001e2000c101124 */
[----:B------:R-:W-:-:S03]  /*fdc0*/  ISETP.LT.OR P3, PT, R0, 0x52, !P2 ;  /* 0x000000520000780c */ /* 0x000fc60005761670 */
[----:B------:R1:W-:Y:S01]  /*fdd0*/  @!P4 STG.E.U8 desc[UR36][R10.64+0x49], R15 ;  /* 0x0000490f0a00c986 */ /* 0x0003e2000c101124 */
[----:B------:R-:W-:-:S05]  /*fde0*/  ISETP.LT.OR P4, PT, R0, 0x59, !P0 ;  /* 0x000000590000780c */ /* 0x000fca0004781670 */
[----:B------:R-:W-:Y:S01]  /*fdf0*/  @!P6 IMAD R23, R23, R17, RZ ;  /* 0x000000111717e224 */ /* 0x000fe200078e02ff */
[----:B------:R3:W-:Y:S01]  /*fe00*/  @!P5 STG.E.U8 desc[UR36][R4.64+0x50], R21 ;  /* 0x000050150400d986 */ /* 0x0007e2000c101124 */
[----:B------:R-:W-:-:S03]  /*fe10*/  ISETP.LT.OR P5, PT, R0, 0x5a, !P0 ;  /* 0x0000005a0000780c */ /* 0x000fc600047a1670 */
[----:B------:R5:W-:Y:S01]  /*fe20*/  @!P6 STG.E.U8 desc[UR36][R4.64+0x51], R23 ;  /* 0x000051170400e986 */ /* 0x000be2000c101124 */
[----:B------:R-:W-:-:S03]  /*fe30*/  ISETP.LT.OR P6, PT, R0, 0x59, !P2 ;  /* 0x000000590000780c */ /* 0x000fc600057c1670 */
[----:B------:R-:W-:Y:S01]  /*fe40*/  @!P1 STG.E.U8 desc[UR36][R10.64+0x50], R153 ;  /* 0x000050990a009986 */ /* 0x000fe2000c101124 */
[----:B------:R-:W-:Y:S01]  /*fe50*/  ISETP.LT.OR P1, PT, R0, 0x5a, !P2 ;  /* 0x0000005a0000780c */ /* 0x000fe20005721670 */
[-C--:B----4-:R-:W-:Y:S02]  /*fe60*/  @!P3 IMAD R3, R12, R17.reuse, RZ ;  /* 0x000000110c03b224 */ /* 0x090fe400078e02ff */
[-C--:B0-----:R-:W-:Y:S02]  /*fe70*/  @!P4 IMAD R13, R235, R17.reuse, RZ ;  /* 0x00000011eb0dc224 */ /* 0x081fe400078e02ff */
[-C--:B-1----:R-:W-:Y:S01]  /*fe80*/  @!P5 IMAD R15, R234, R17.reuse, RZ ;  /* 0x00000011ea0fd224 */ /* 0x082fe200078e02ff */
[----:B------:R0:W-:Y:S03]  /*fe90*/  @!P3 STG.E.U8 desc[UR36][R10.64+0x51], R3 ;  /* 0x000051030a00b986 */ /* 0x0001e6000c101124 */
[----:B---3--:R-:W-:Y:S01]  /*fea0*/  @!P6 IMAD R21, R233, R17, RZ ;  /* 0x00000011e915e224 */ /* 0x008fe200078e02ff */
[----:B------:R1:W-:Y:S01]  /*feb0*/  @!P4 STG.E.U8 desc[UR36][R4.64+0x58], R13 ;  /* 0x0000580d0400c986 */ /* 0x0003e2000c101124 */
[----:B------:R-:W-:-:S02]  /*fec0*/  ISETP.LT.OR P3, PT, R0, 0x61, !P0 ;  /* 0x000000610000780c */ /* 0x000fc40004761670 */
[----:B-----5:R-:W-:Y:S01]  /*fed0*/  @!P1 IMAD R23, R232, R17, RZ ;  /* 0x00000011e8179224 */ /* 0x020fe200078e02ff */
[C---:B------:R-:W-:Y:S01]  /*fee0*/  ISETP.LT.OR P4, PT, R0.reuse, 0x62, !P0 ;  /* 0x000000620000780c */ /* 0x040fe20004781670 */
[----:B------:R3:W-:Y:S01]  /*fef0*/  @!P5 STG.E.U8 desc[UR36][R4.64+0x59], R15 ;  /* 0x0000590f0400d986 */ /* 0x0007e2000c101124 */
[----:B------:R-:W-:-:S03]  /*ff00*/  ISETP.LT.OR P5, PT, R0, 0x61, !P2 ;  /* 0x000000610000780c */ /* 0x000fc600057a1670 */
[----:B------:R4:W-:Y:S01]  /*ff10*/  @!P6 STG.E.U8 desc[UR36][R10.64+0x58], R21 ;  /* 0x000058150a00e986 */ /* 0x0009e2000c101124 */
[----:B------:R-:W-:-:S03]  /*ff20*/  ISETP.LT.OR P6, PT, R0, 0x62, !P2 ;  /* 0x000000620000780c */ /* 0x000fc600057c1670 */
[----:B------:R-:W-:Y:S01]  /*ff30*/  @!P1 STG.E.U8 desc[UR36][R10.64+0x59], R23 ;  /* 0x000059170a009986 */ /* 0x000fe2000c101124 */
[----:B------:R-:W-:Y:S01]  /*ff40*/  ISETP.LT.OR P1, PT, R0, 0x69, !P0 ;  /* 0x000000690000780c */ /* 0x000fe20004721670 */
[-C--:B0-----:R-:W-:Y:S02]  /*ff50*/  @!P3 IMAD R3, R231, R17.reuse, RZ ;  /* 0x00000011e703b224 */ /* 0x081fe400078e02ff */
[-C--:B-1----:R-:W-:Y:S02]  /*ff60*/  @!P4 IMAD R13, R230, R17.reuse, RZ ;  /* 0x00000011e60dc224 */ /* 0x082fe400078e02ff */
[-C--:B---3--:R-:W-:Y:S01]  /*ff70*/  @!P5 IMAD R15, R229, R17.reuse, RZ ;  /* 0x00000011e50fd224 */ /* 0x088fe200078e02ff */
[----:B------:R0:W-:Y:S03]  /*ff80*/  @!P3 STG.E.U8 desc[UR36][R4.64+0x60], R3 ;  /* 0x000060030400b986 */ /* 0x0001e6000c101124 */
[----:B----4-:R-:W-:Y:S01]  /*ff90*/  @!P6 IMAD R21, R228, R17, RZ ;  /* 0x00000011e415e224 */ /* 0x010fe200078e02ff */
[----:B------:R1:W-:Y:S01]  /*ffa0*/  @!P4 STG.E.U8 desc[UR36][R4.64+0x61], R13 ;  /* 0x0000610d0400c986 */ /* 0x0003e2000c101124 */
[----:B------:R-:W-:-:S02]  /*ffb0*/  ISETP.LT.OR P3, PT, R0, 0x6a, !P0 ;  /* 0x0000006a0000780c */ /* 0x000fc40004761670 */
[----:B------:R-:W-:Y:S01]  /*ffc0*/  @!P1 IMAD R153, R227, R17, RZ ;  /* 0x00000011e3999224 */ /* 0x000fe200078e02ff */
        /* <DEDUP_REMOVED lines=131> */
[-C--:B----4-:R-:W-:Y:S01]  /*10800*/  @!P6 IMAD R21, R183, R17.reuse, RZ ;  /* 0x00000011b715e224 */ /* 0x090fe200078e02ff */
[----:B------:R1:W-:Y:S03]  /*10810*/  @!P4 STG.E.U8 desc[UR36][R10.64+0xb8], R13 ;  /* 0x0000b80d0a00c986 */ /* 0x0003e6000c101124 */
[----:B------:R-:W-:Y:S01]  /*10820*/  @!P1 IMAD R23, R182, R17, RZ ;  /* 0x00000011b6179224 */ /* 0x000fe200078e02ff */
[C---:B------:R-:W-:Y:S01]  /*10830*/  ISETP.LT.OR P3, PT, R0.reuse, 0xc1, !P2 ;  /* 0x000000c10000780c */ /* 0x040fe20005761670 */
[----:B------:R3:W-:Y:S01]  /*10840*/  @!P5 STG.E.U8 desc[UR36][R10.64+0xb9], R15 ;  /* 0x0000b90f0a00d986 */ /* 0x0007e2000c101124 */
[----:B------:R-:W-:-:S02]  /*10850*/  ISETP.LT.OR P4, PT, R0, 0xc2, !P2 ;  /* 0x000000c20000780c */ /* 0x000fc40005781670 */
[C---:B------:R-:W-:Y:S01]  /*10860*/  ISETP.LT.OR P5, PT, R0.reuse, 0xc9, !P0 ;  /* 0x000000c90000780c */ /* 0x040fe200047a1670 */
[----:B------:R4:W-:Y:S01]  /*10870*/  @!P6 STG.E.U8 desc[UR36][R4.64+0xc0], R21 ;  /* 0x0000c0150400e986 */ /* 0x0009e2000c101124 */
[----:B------:R-:W-:-:S03]  /*10880*/  ISETP.LT.OR P6, PT, R0, 0xca, !P0 ;  /* 0x000000ca0000780c */ /* 0x000fc600047c1670 */
[----:B------:R-:W-:Y:S01]  /*10890*/  @!P1 STG.E.U8 desc[UR36][R4.64+0xc1], R23 ;  /* 0x0000c11704009986 */ /* 0x000fe2000c101124 */
[----:B------:R-:W-:-:S03]  /*108a0*/  ISETP.LT.OR P1, PT, R0, 0xc9, !P2 ;  /* 0x000000c90000780c */ /* 0x000fc60005721670 */
[-C--:B0-----:R-:W-:Y:S02]  /*108b0*/  @!P3 IMAD R3, R181, R17.reuse, RZ ;  /* 0x00000011b503b224 */ /* 0x081fe400078e02ff */
[-C--:B-1----:R-:W-:Y:S02]  /*108c0*/  @!P4 IMAD R13, R180, R17.reuse, RZ ;  /* 0x00000011b40dc224 */ /* 0x082fe400078e02ff */
[-C--:B---3--:R-:W-:Y:S02]  /*108d0*/  @!P5 IMAD R15, R179, R17.reuse, RZ ;  /* 0x00000011b30fd224 */ /* 0x088fe400078e02ff */
[-C--:B----4-:R-:W-:Y:S01]  /*108e0*/  @!P6 IMAD R21, R178, R17.reuse, RZ ;  /* 0x00000011b215e224 */ /* 0x090fe200078e02ff */
[----:B------:R0:W-:Y:S03]  /*108f0*/  @!P3 STG.E.U8 desc[UR36][R10.64+0xc0], R3 ;  /* 0x0000c0030a00b986 */ /* 0x0001e6000c101124 */
[----:B------:R-:W-:Y:S01]  /*10900*/  @!P1 IMAD R153, R177, R17, RZ ;  /* 0x00000011b1999224 */ /* 0x000fe200078e02ff */
[----:B------:R1:W-:Y:S01]  /*10910*/  @!P4 STG.E.U8 desc[UR36][R10.64+0xc1], R13 ;  /* 0x0000c10d0a00c986 */ /* 0x0003e2000c101124 */
[----:B------:R-:W-:-:S02]  /*10920*/  ISETP.LT.OR P3, PT, R0, 0xca, !P2 ;  /* 0x000000ca0000780c */ /* 0x000fc40005761670 */
        /* <DEDUP_REMOVED lines=33> */
[----:B------:R4:W-:Y:S04]  /*10b40*/  @!P6 STG.E.U8 desc[UR36][R10.64+0xd9], R21 ;  /* 0x0000d9150a00e986 */ /* 0x0009e8000c101124 */
[----:B------:R-:W-:Y:S01]  /*10b50*/  @!P1 STG.E.U8 desc[UR36][R4.64+0xe0], R153 ;  /* 0x0000e09904009986 */ /* 0x000fe2000c101124 */
[C---:B------:R-:W-:Y:S02]  /*10b60*/  ISETP.LT.OR P1, PT, R0.reuse, 0xea, !P0 ;  /* 0x000000ea0000780c */ /* 0x040fe40004721670 */
[----:B------:R-:W-:Y:S01]  /*10b70*/  ISETP.LT.OR P6, PT, R0, 0xe9, !P0 ;  /* 0x000000e90000780c */ /* 0x000fe200047c1670 */
[-C--:B0-----:R-:W-:Y:S02]  /*10b80*/  @!P3 IMAD R3, R166, R17.reuse, RZ ;  /* 0x00000011a603b224 */ /* 0x081fe400078e02ff */
[----:B-1----:R-:W-:-:S02]  /*10b90*/  @!P4 IMAD R13, R165, R17, RZ ;  /* 0x00000011a50dc224 */ /* 0x002fc400078e02ff */
[----:B---3--:R-:W-:Y:S01]  /*10ba0*/  @!P5 IMAD R15, R164, R17, RZ ;  /* 0x00000011a40fd224 */ /* 0x008fe200078e02ff */
[----:B------:R0:W-:Y:S01]  /*10bb0*/  @!P3 STG.E.U8 desc[UR36][R4.64+0xe1], R3 ;  /* 0x0000e1030400b986 */ /* 0x0001e2000c101124 */
[----:B------:R-:W-:-:S04]  /*10bc0*/  ISETP.LT.OR P3, PT, R0, 0xe9, !P2 ;  /* 0x000000e90000780c */ /* 0x000fc80005761670 */
[-C--:B------:R-:W-:Y:S01]  /*10bd0*/  @!P1 IMAD R23, R162, R17.reuse, RZ ;  /* 0x00000011a2179224 */ /* 0x080fe200078e02ff */
[----:B------:R2:W-:Y:S01]  /*10be0*/  @!P4 STG.E.U8 desc[UR36][R10.64+0xe0], R13 ;  /* 0x0000e00d0a00c986 */ /* 0x0005e2000c101124 */
[----:B----4-:R-:W-:Y:S01]  /*10bf0*/  @!P6 IMAD R21, R163, R17, RZ ;  /* 0x00000011a315e224 */ /* 0x010fe200078e02ff */
[C---:B------:R-:W-:Y:S02]  /*10c00*/  ISETP.LT.OR P4, PT, R0.reuse, 0xea, !P2 ;  /* 0x000000ea0000780c */ /* 0x040fe40005781670 */
[----:B------:R1:W-:Y:S01]  /*10c10*/  @!P5 STG.E.U8 desc[UR36][R10.64+0xe1], R15 ;  /* 0x0000e10f0a00d986 */ /* 0x0003e2000c101124 */
[----:B------:R-:W-:-:S03]  /*10c20*/  ISETP.LT.OR P5, PT, R0, 0xf1, !P0 ;  /* 0x000000f10000780c */ /* 0x000fc600047a1670 */
[----:B------:R-:W-:Y:S01]  /*10c30*/  @!P1 STG.E.U8 desc[UR36][R4.64+0xe9], R23 ;  /* 0x0000e91704009986 */ /* 0x000fe2000c101124 */
[----:B------:R-:W-:-:S03]  /*10c40*/  ISETP.LT.OR P1, PT, R0, 0xf2, !P0 ;  /* 0x000000f20000780c */ /* 0x000fc60004721670 */
[----:B------:R3:W-:Y:S01]  /*10c50*/  @!P6 STG.E.U8 desc[UR36][R4.64+0xe8], R21 ;  /* 0x0000e8150400e986 */ /* 0x0007e2000c101124 */
[----:B------:R-:W-:Y:S01]  /*10c60*/  ISETP.LT.OR P6, PT, R0, 0xf1, !P2 ;  /* 0x000000f10000780c */ /* 0x000fe200057c1670 */
[-C--:B0-----:R-:W-:Y:S02]  /*10c70*/  @!P3 IMAD R3, R161, R17.reuse, RZ ;  /* 0x00000011a103b224 */ /* 0x081fe400078e02ff */
[-C--:B--2---:R-:W-:Y:S02]  /*10c80*/  @!P4 IMAD R13, R160, R17.reuse, RZ ;  /* 0x00000011a00dc224 */ /* 0x084fe400078e02ff */
[-C--:B-1----:R-:W-:Y:S01]  /*10c90*/  @!P5 IMAD R15, R159, R17.reuse, RZ ;  /* 0x000000119f0fd224 */ /* 0x082fe200078e02ff */
[----:B------:R0:W-:Y:S01]  /*10ca0*/  @!P3 STG.E.U8 desc[UR36][R10.64+0xe8], R3 ;  /* 0x0000e8030a00b986 */ /* 0x0001e2000c101124 */
[----:B------:R-:W-:Y:S02]  /*10cb0*/  ISETP.LT.OR P3, PT, R0, 0xf2, !P2 ;  /* 0x000000f20000780c */ /* 0x000fe40005761670 */
[-C--:B---3--:R-:W-:Y:S01]  /*10cc0*/  @!P1 IMAD R21, R158, R17.reuse, RZ ;  /* 0x000000119e159224 */ /* 0x088fe200078e02ff */
[----:B------:R1:W-:Y:S03]  /*10cd0*/  @!P4 STG.E.U8 desc[UR36][R10.64+0xe9], R13 ;  /* 0x0000e90d0a00c986 */ /* 0x0003e6000c101124 */
[----:B------:R-:W-:Y:S01]  /*10ce0*/  @!P6 IMAD R23, R157, R17, RZ ;  /* 0x000000119d17e224 */ /* 0x000fe200078e02ff */
[C---:B------:R-:W-:Y:S01]  /*10cf0*/  ISETP.LT.OR P4, PT, R0.reuse, 0xf9, !P0 ;  /* 0x000000f90000780c */ /* 0x040fe20004781670 */
[----:B------:R-:W-:Y:S01]  /*10d00*/  @!P1 STG.E.U8 desc[UR36][R4.64+0xf1], R21 ;  /* 0x0000f11504009986 */ /* 0x000fe2000c101124 */
[----:B------:R-:W-:-:S02]  /*10d10*/  ISETP.LT.OR P0, PT, R0, 0xfa, !P0 ;  /* 0x000000fa0000780c */ /* 0x000fc40004701670 */
[----:B------:R-:W-:Y:S01]  /*10d20*/  ISETP.GE.AND P1, PT, R154, 0x81, PT ;  /* 0x000000819a00780c */ /* 0x000fe20003f26270 */
[----:B------:R2:W-:Y:S01]  /*10d30*/  @!P5 STG.E.U8 desc[UR36][R4.64+0xf0], R15 ;  /* 0x0000f00f0400d986 */ /* 0x0005e2000c101124 */
[C---:B------:R-:W-:Y:S02]  /*10d40*/  ISETP.LT.OR P5, PT, R0.reuse, 0xf9, !P2 ;  /* 0x000000f90000780c */ /* 0x040fe400057a1670 */
[C---:B------:R-:W-:Y:S01]  /*10d50*/  ISETP.LT.OR P2, PT, R0.reuse, 0xfa, !P2 ;  /* 0x000000fa0000780c */ /* 0x040fe20005741670 */
[----:B------:R3:W-:Y:S01]  /*10d60*/  @!P6 STG.E.U8 desc[UR36][R10.64+0xf0], R23 ;  /* 0x0000f0170a00e986 */ /* 0x0007e2000c101124 */
[----:B------:R-:W-:Y:S01]  /*10d70*/  ISETP.LT.OR P6, PT, R0, 0x1, !P1 ;  /* 0x000000010000780c */ /* 0x000fe20004fc1670 */
[-C--:B0-----:R-:W-:Y:S02]  /*10d80*/  @!P3 IMAD R3, R156, R17.reuse, RZ ;  /* 0x000000119c03b224 */ /* 0x081fe400078e02ff */
[-C--:B-1----:R-:W-:Y:S02]  /*10d90*/  @!P4 IMAD R13, R152, R17.reuse, RZ ;  /* 0x00000011980dc224 */ /* 0x082fe400078e02ff */
[----:B------:R-:W-:Y:S01]  /*10da0*/  @!P0 IMAD R153, R22, R17, RZ ;  /* 0x0000001116998224 */ /* 0x000fe200078e02ff */
[----:B------:R0:W-:Y:S01]  /*10db0*/  @!P3 STG.E.U8 desc[UR36][R10.64+0xf1], R3 ;  /* 0x0000f1030a00b986 */ /* 0x0001e2000c101124 */
[----:B------:R-:W-:-:S02]  /*10dc0*/  ISETP.GE.AND P3, PT, R154, 0x89, PT ;  /* 0x000000899a00780c */ /* 0x000fc40003f66270 */
[-C--:B--2---:R-:W-:Y:S02]  /*10dd0*/  @!P5 IMAD R15, R20, R17.reuse, RZ ;  /* 0x00000011140fd224 */ /* 0x084fe400078e02ff */
[-C--:B------:R-:W-:Y:S01]  /*10de0*/  @!P2 IMAD R21, R14, R17.reuse, RZ ;  /* 0x000000110e15a224 */ /* 0x080fe200078e02ff */
[----:B------:R-:W-:Y:S01]  /*10df0*/  @!P0 STG.E.U8 desc[UR36][R4.64+0xf9], R153 ;  /* 0x0000f99904008986 */ /* 0x000fe2000c101124 */
[----:B---3--:R-:W-:Y:S01]  /*10e00*/  @!P6 IMAD R23, R24, R17, RZ ;  /* 0x000000111817e224 */ /* 0x008fe200078e02ff */
[C---:B------:R-:W-:Y:S02]  /*10e10*/  ISETP.LT.OR P0, PT, R0.reuse, 0x2, !P1 ;  /* 0x000000020000780c */ /* 0x040fe40004f01670 */
[----:B------:R1:W-:Y:S01]  /*10e20*/  @!P4 STG.E.U8 desc[UR36][R4.64+0xf8], R13 ;  /* 0x0000f80d0400c986 */ /* 0x0003e2000c101124 */
[----:B------:R-:W-:-:S03]  /*10e30*/  ISETP.LT.OR P4, PT, R0, 0x1, !P3 ;  /* 0x000000010000780c */ /* 0x000fc60005f81670 */
[----:B------:R-:W-:Y:S01]  /*10e40*/  @!P5 STG.E.U8 desc[UR36][R10.64+0xf8], R15 ;  /* 0x0000f80f0a00d986 */ /* 0x000fe2000c101124 */
[----:B------:R-:W-:-:S03]  /*10e50*/  ISETP.LT.OR P5, PT, R0, 0x2, !P3 ;  /* 0x000000020000780c */ /* 0x000fc60005fa1670 */
[----:B------:R-:W-:Y:S01]  /*10e60*/  @!P2 STG.E.U8 desc[UR36][R10.64+0xf9], R21 ;  /* 0x0000f9150a00a986 */ /* 0x000fe2000c101124 */
[----:B------:R-:W-:-:S03]  /*10e70*/  ISETP.LT.OR P2, PT, R0, 0x9, !P1 ;  /* 0x000000090000780c */ /* 0x000fc60004f41670 */
[----:B------:R-:W-:Y:S01]  /*10e80*/  @!P6 STG.E.U8 desc[UR36][R6.64], R23 ;  /* 0x000000170600e986 */ /* 0x000fe2000c101124 */
[----:B------:R-:W-:Y:S01]  /*10e90*/  ISETP.LT.OR P6, PT, R0, 0xa, !P1 ;  /* 0x0000000a0000780c */ /* 0x000fe20004fc1670 */
[-C--:B------:R-:W-:Y:S02]  /*10ea0*/  @!P0 IMAD R25, R25, R17.reuse, RZ ;  /* 0x0000001119198224 */ /* 0x080fe400078e02ff */
[-C--:B0-----:R-:W-:Y:S02]  /*10eb0*/  @!P4 IMAD R3, R26, R17.reuse, RZ ;  /* 0x000000111a03c224 */ /* 0x081fe400078e02ff */
[-C--:B------:R-:W-:Y:S01]  /*10ec0*/  @!P5 IMAD R27, R27, R17.reuse, RZ ;  /* 0x000000111b1bd224 */ /* 0x080fe200078e02ff */
[----:B------:R-:W-:Y:S03]  /*10ed0*/  @!P0 STG.E.U8 desc[UR36][R6.64+0x1], R25 ;  /* 0x0000011906008986 */ /* 0x000fe6000c101124 */
[----:B-1----:R-:W-:Y:S01]  /*10ee0*/  @!P2 IMAD R5, R28, R17, RZ ;  /* 0x000000111c05a224 */ /* 0x002fe200078e02ff */
[----:B------:R0:W-:Y:S01]  /*10ef0*/  @!P4 STG.E.U8 desc[UR36][R8.64], R3 ;  /* 0x000000030800c986 */ /* 0x0001e2000c101124 */
[----:B------:R-:W-:-:S02]  /*10f00*/  ISETP.LT.OR P0, PT, R0, 0xa, !P3 ;  /* 0x0000000a0000780c */ /* 0x000fc40005f01670 */
[----:B------:R-:W-:Y:S01]  /*10f10*/  @!P6 IMAD R29, R29, R17, RZ ;  /* 0x000000111d1de224 */ /* 0x000fe200078e02ff */
[C---:B------:R-:W-:Y:S01]  /*10f20*/  ISETP.LT.OR P4, PT, R0.reuse, 0x9, !P3 ;  /* 0x000000090000780c */ /* 0x040fe20005f81670 */
[----:B------:R-:W-:Y:S01]  /*10f30*/  @!P5 STG.E.U8 desc[UR36][R8.64+0x1], R27 ;  /* 0x0000011b0800d986 */ /* 0x000fe2000c101124 */
[----:B------:R-:W-:-:S03]  /*10f40*/  ISETP.LT.OR P5, PT, R0, 0x11, !P1 ;  /* 0x000000110000780c */ /* 0x000fc60004fa1670 */
[----:B------:R1:W-:Y:S01]  /*10f50*/  @!P2 STG.E.U8 desc[UR36][R6.64+0x8], R5 ;  /* 0x000008050600a986 */ /* 0x0003e2000c101124 */
[----:B------:R-:W-:-:S03]  /*10f60*/  ISETP.LT.OR P2, PT, R0, 0x12, !P1 ;  /* 0x000000120000780c */ /* 0x000fc60004f41670 */
[----:B------:R-:W-:Y:S01]  /*10f70*/  @!P6 STG.E.U8 desc[UR36][R6.64+0x9], R29 ;  /* 0x0000091d0600e986 */ /* 0x000fe2000c101124 */
[----:B------:R-:W-:Y:S01]  /*10f80*/  ISETP.LT.OR P6, PT, R0, 0x11, !P3 ;  /* 0x000000110000780c */ /* 0x000fe20005fc1670 */
[-C--:B------:R-:W-:Y:S02]  /*10f90*/  @!P0 IMAD R31, R31, R17.reuse, RZ ;  /* 0x000000111f1f8224 */ /* 0x080fe400078e02ff */
[-C--:B0-----:R-:W-:Y:S02]  /*10fa0*/  @!P4 IMAD R3, R30, R17.reuse, RZ ;  /* 0x000000111e03c224 */ /* 0x081fe400078e02ff */
[-C--:B------:R-:W-:Y:S01]  /*10fb0*/  @!P5 IMAD R11, R32, R17.reuse, RZ ;  /* 0x00000011200bd224 */ /* 0x080fe200078e02ff */
[----:B------:R-:W-:Y:S03]  /*10fc0*/  @!P0 STG.E.U8 desc[UR36][R8.64+0x9], R31 ;  /* 0x0000091f08008986 */ /* 0x000fe6000c101124 */
[----:B------:R-:W-:Y:S01]  /*10fd0*/  @!P2 IMAD R33, R33, R17, RZ ;  /* 0x000000112121a224 */ /* 0x000fe200078e02ff */
[----:B------:R0:W-:Y:S01]  /*10fe0*/  @!P4 STG.E.U8 desc[UR36][R8.64+0x8], R3 ;  /* 0x000008030800c986 */ /* 0x0001e2000c101124 */
[----:B------:R-:W-:-:S02]  /*10ff0*/  ISETP.LT.OR P0, PT, R0, 0x12, !P3 ;  /* 0x000000120000780c */ /* 0x000fc40005f01670 */
[----:B-1----:R-:W-:Y:S01]  /*11000*/  @!P6 IMAD R5, R34, R17, RZ ;  /* 0x000000112205e224 */ /* 0x002fe200078e02ff */
[C---:B------:R-:W-:Y:S01]  /*11010*/  ISETP.LT.OR P4, PT, R0.reuse, 0x19, !P1 ;  /* 0x000000190000780c */ /* 0x040fe20004f81670 */
[----:B------:R-:W-:Y:S01]  /*11020*/  @!P5 STG.E.U8 desc[UR36][R6.64+0x10], R11 ;  /* 0x0000100b0600d986 */ /* 0x000fe2000c101124 */
[----:B------:R-:W-:-:S03]  /*11030*/  ISETP.LT.OR P5, PT, R0, 0x1a, !P1 ;  /* 0x0000001a0000780c */ /* 0x000fc60004fa1670 */
[----:B------:R-:W-:Y:S01]  /*11040*/  @!P2 STG.E.U8 desc[UR36][R6.64+0x11], R33 ;  /* 0x000011210600a986 */ /* 0x000fe2000c101124 */
[----:B------:R-:W-:-:S03]  /*11050*/  ISETP.LT.OR P2, PT, R0, 0x19, !P3 ;  /* 0x000000190000780c */ /* 0x000fc60005f41670 */
[----:B------:R1:W-:Y:S01]  /*11060*/  @!P6 STG.E.U8 desc[UR36][R8.64+0x10], R5 ;  /* 0x000010050800e986 */ /* 0x0003e2000c101124 */
[----:B------:R-:W-:Y:S01]  /*11070*/  ISETP.LT.OR P6, PT, R0, 0x1a, !P3 ;  /* 0x0000001a0000780c */ /* 0x000fe20005fc1670 */
[-C--:B------:R-:W-:Y:S02]  /*11080*/  @!P0 IMAD R35, R35, R17.reuse, RZ ;  /* 0x0000001123238224 */ /* 0x080fe400078e02ff */
[-C--:B0-----:R-:W-:Y:S02]  /*11090*/  @!P4 IMAD R3, R36, R17.reuse, RZ ;  /* 0x000000112403c224 */ /* 0x081fe400078e02ff */
[-C--:B------:R-:W-:Y:S01]  /*110a0*/  @!P5 IMAD R37, R37, R17.reuse, RZ ;  /* 0x000000112525d224 */ /* 0x080fe200078e02ff */
[----:B------:R-:W-:Y:S01]  /*110b0*/  @!P0 STG.E.U8 desc[UR36][R8.64+0x11], R35 ;  /* 0x0000112308008986 */ /* 0x000fe2000c101124 */
[----:B------:R-:W-:Y:S02]  /*110c0*/  ISETP.LT.OR P0, PT, R0, 0x22, !P1 ;  /* 0x000000220000780c */ /* 0x000fe40004f01670 */
[----:B-1----:R-:W-:-:S04]  /*110d0*/  @!P2 IMAD R5, R38, R17, RZ ;  /* 0x000000112605a224 */ /* 0x002fc800078e02ff */
[----:B------:R-:W-:Y:S01]  /*110e0*/  @!P6 IMAD R39, R39, R17, RZ ;  /* 0x000000112727e224 */ /* 0x000fe200078e02ff */
[----:B------:R0:W-:Y:S01]  /*110f0*/  @!P4 STG.E.U8 desc[UR36][R6.64+0x18], R3 ;  /* 0x000018030600c986 */ /* 0x0001e2000c101124 */
[----:B------:R-:W-:-:S03]  /*11100*/  ISETP.LT.OR P4, PT, R0, 0x21, !P1 ;  /* 0x000000210000780c */ /* 0x000fc60004f81670 */
        /* <DEDUP_REMOVED lines=216> */
[-C--:B0-----:R-:W-:Y:S02]  /*11e90*/  @!P4 IMAD R3, R110, R17.reuse, RZ ;  /* 0x000000116e03c224 */ /* 0x081fe400078e02ff */
[-C--:B------:R-:W-:Y:S02]  /*11ea0*/  @!P0 IMAD R111, R111, R17.reuse, RZ ;  /* 0x000000116f6f8224 */ /* 0x080fe400078e02ff */
[-C--:B------:R-:W-:Y:S01]  /*11eb0*/  @!P5 IMAD R11, R112, R17.reuse, RZ ;  /* 0x00000011700bd224 */ /* 0x080fe200078e02ff */
[----:B------:R0:W-:Y:S03]  /*11ec0*/  @!P4 STG.E.U8 desc[UR36][R8.64+0xa8], R3 ;  /* 0x0000a8030800c986 */ /* 0x0001e6000c101124 */
[-C--:B------:R-:W-:Y:S01]  /*11ed0*/  @!P2 IMAD R113, R113, R17.reuse, RZ ;  /* 0x000000117171a224 */ /* 0x080fe200078e02ff */
[----:B------:R-:W-:Y:S03]  /*11ee0*/  @!P0 STG.E.U8 desc[UR36][R8.64+0xa9], R111 ;  /* 0x0000a96f08008986 */ /* 0x000fe6000c101124 */
[----:B-1----:R-:W-:Y:S01]  /*11ef0*/  @!P6 IMAD R5, R114, R17, RZ ;  /* 0x000000117205e224 */ /* 0x002fe200078e02ff */
[C---:B------:R-:W-:Y:S01]  /*11f00*/  ISETP.LT.OR P0, PT, R0.reuse, 0xb2, !P3 ;  /* 0x000000b20000780c */ /* 0x040fe20005f01670 */
[----:B------:R-:W-:Y:S01]  /*11f10*/  @!P5 STG.E.U8 desc[UR36][R6.64+0xb0], R11 ;  /* 0x0000b00b0600d986 */ /* 0x000fe2000c101124 */
[----:B------:R-:W-:-:S02]  /*11f20*/  ISETP.LT.OR P5, PT, R0, 0xba, !P1 ;  /* 0x000000ba0000780c */ /* 0x000fc40004fa1670 */
[C---:B------:R-:W-:Y:S01]  /*11f30*/  ISETP.LT.OR P4, PT, R0.reuse, 0xb9, !P1 ;  /* 0x000000b90000780c */ /* 0x040fe20004f81670 */
[----:B------:R-:W-:Y:S01]  /*11f40*/  @!P2 STG.E.U8 desc[UR36][R6.64+0xb1], R113 ;  /* 0x0000b1710600a986 */ /* 0x000fe2000c101124 */
[----:B------:R-:W-:-:S03]  /*11f50*/  ISETP.LT.OR P2, PT, R0, 0xb9, !P3 ;  /* 0x000000b90000780c */ /* 0x000fc60005f41670 */
[----:B------:R1:W-:Y:S01]  /*11f60*/  @!P6 STG.E.U8 desc[UR36][R8.64+0xb0], R5 ;  /* 0x0000b0050800e986 */ /* 0x0003e2000c101124 */
[----:B------:R-:W-:-:S03]  /*11f70*/  ISETP.LT.OR P6, PT, R0, 0xba, !P3 ;  /* 0x000000ba0000780c */ /* 0x000fc60005fc1670 */
[-C--:B------:R-:W-:Y:S02]  /*11f80*/  @!P0 IMAD R115, R115, R17.reuse, RZ ;  /* 0x0000001173738224 */ /* 0x080fe400078e02ff */
[-C--:B------:R-:W-:Y:S02]  /*11f90*/  @!P5 IMAD R117, R117, R17.reuse, RZ ;  /* 0x000000117575d224 */ /* 0x080fe400078e02ff */
[-C--:B0-----:R-:W-:Y:S01]  /*11fa0*/  @!P4 IMAD R3, R116, R17.reuse, RZ ;  /* 0x000000117403c224 */ /* 0x081fe200078e02ff */
[----:B------:R-:W-:Y:S01]  /*11fb0*/  @!P0 STG.E.U8 desc[UR36][R8.64+0xb1], R115 ;  /* 0x0000b17308008986 */ /* 0x000fe2000c101124 */
[----:B------:R-:W-:Y:S01]  /*11fc0*/  ISETP.LT.OR P0, PT, R0, 0xc1, !P1 ;  /* 0x000000c10000780c */ /* 0x000fe20004f01670 */
[----:B-1----:R-:W-:-:S03]  /*11fd0*/  @!P2 IMAD R5, R118, R17, RZ ;  /* 0x000000117605a224 */ /* 0x002fc600078e02ff */
[----:B------:R-:W-:Y:S01]  /*11fe0*/  @!P6 IMAD R119, R119, R17, RZ ;  /* 0x000000117777e224 */ /* 0x000fe200078e02ff */
[----:B------:R-:W-:Y:S01]  /*11ff0*/  @!P5 STG.E.U8 desc[UR36][R6.64+0xb9], R117 ;  /* 0x0000b9750600d986 */ /* 0x000fe2000c101124 */
[----:B------:R-:W-:-:S03]  /*12000*/  ISETP.LT.OR P5, PT, R0, 0xc2, !P1 ;  /* 0x000000c20000780c */ /* 0x000fc60004fa1670 */
[----:B------:R0:W-:Y:S01]  /*12010*/  @!P4 STG.E.U8 desc[UR36][R6.64+0xb8], R3 ;  /* 0x0000b8030600c986 */ /* 0x0001e2000c101124 */
[----:B------:R-:W-:-:S03]  /*12020*/  ISETP.LT.OR P4, PT, R0, 0xc1, !P3 ;  /* 0x000000c10000780c */ /* 0x000fc60005f81670 */
[----:B------:R-:W-:Y:S01]  /*12030*/  @!P6 STG.E.U8 desc[UR36][R8.64+0xb9], R119 ;  /* 0x0000b9770800e986 */ /* 0x000fe2000c101124 */
[----:B------:R-:W-:-:S03]  /*12040*/  ISETP.LT.OR P6, PT, R0, 0xc2, !P3 ;  /* 0x000000c20000780c */ /* 0x000fc60005fc1670 */
[----:B------:R1:W-:Y:S01]  /*12050*/  @!P2 STG.E.U8 desc[UR36][R8.64+0xb8], R5 ;  /* 0x0000b8050800a986 */ /* 0x0003e2000c101124 */
[----:B------:R-:W-:Y:S01]  /*12060*/  ISETP.LT.OR P2, PT, R0, 0xc9, !P1 ;  /* 0x000000c90000780c */ /* 0x000fe20004f41670 */
[-C--:B------:R-:W-:Y:S02]  /*12070*/  @!P0 IMAD R11, R120, R17.reuse, RZ ;  /* 0x00000011780b8224 */ /* 0x080fe400078e02ff */
[-C--:B------:R-:W-:Y:S02]  /*12080*/  @!P5 IMAD R121, R121, R17.reuse, RZ ;  /* 0x000000117979d224 */ /* 0x080fe400078e02ff */
[-C--:B0-----:R-:W-:Y:S01]  /*12090*/  @!P4 IMAD R3, R122, R17.reuse, RZ ;  /* 0x000000117a03c224 */ /* 0x081fe200078e02ff */
[----:B------:R0:W-:Y:S03]  /*120a0*/  @!P0 STG.E.U8 desc[UR36][R6.64+0xc0], R11 ;  /* 0x0000c00b06008986 */ /* 0x0001e6000c101124 */
[-C--:B------:R-:W-:Y:S01]  /*120b0*/  @!P6 IMAD R123, R123, R17.reuse, RZ ;  /* 0x000000117b7be224 */ /* 0x080fe200078e02ff */
[----:B------:R-:W-:Y:S01]  /*120c0*/  ISETP.LT.OR P0, PT, R0, 0xca, !P1 ;  /* 0x000000ca0000780c */ /* 0x000fe20004f01670 */
[----:B------:R-:W-:Y:S02]  /*120d0*/  @!P5 STG.E.U8 desc[UR36][R6.64+0xc1], R121 ;  /* 0x0000c1790600d986 */ /* 0x000fe4000c101124 */
[----:B-1----:R-:W-:Y:S01]  /*120e0*/  @!P2 IMAD R5, R124, R17, RZ ;  /* 0x000000117c05a224 */ /* 0x002fe200078e02ff */
[C---:B------:R-:W-:Y:S01]  /*120f0*/  ISETP.LT.OR P5, PT, R0.reuse, 0xc9, !P3 ;  /* 0x000000c90000780c */ /* 0x040fe20005fa1670 */
[----:B------:R1:W-:Y:S01]  /*12100*/  @!P4 STG.E.U8 desc[UR36][R8.64+0xc0], R3 ;  /* 0x0000c0030800c986 */ /* 0x0003e2000c101124 */
        /* <DEDUP_REMOVED lines=8> */
[----:B------:R-:W-:Y:S03]  /*12190*/  @!P0 STG.E.U8 desc[UR36][R6.64+0xc9], R125 ;  /* 0x0000c97d06008986 */ /* 0x000fe6000c101124 */
[-C--:B-1----:R-:W-:Y:S01]  /*121a0*/  @!P6 IMAD R3, R128, R17.reuse, RZ ;  /* 0x000000118003e224 */ /* 0x082fe200078e02ff */
[----:B------:R0:W-:Y:S03]  /*121b0*/  @!P5 STG.E.U8 desc[UR36][R8.64+0xc8], R11 ;  /* 0x0000c80b0800d986 */ /* 0x0001e6000c101124 */
[----:B------:R-:W-:Y:S01]  /*121c0*/  @!P2 IMAD R129, R129, R17, RZ ;  /* 0x000000118181a224 */ /* 0x000fe200078e02ff */
[C---:B------:R-:W-:Y:S01]  /*121d0*/  ISETP.LT.OR P0, PT, R0.reuse, 0xd1, !P3 ;  /* 0x000000d10000780c */ /* 0x040fe20005f01670 */
[----:B------:R-:W-:Y:S01]  /*121e0*/  @!P4 STG.E.U8 desc[UR36][R8.64+0xc9], R127 ;  /* 0x0000c97f0800c986 */ /* 0x000fe2000c101124 */
[----:B------:R-:W-:-:S02]  /*121f0*/  ISETP.LT.OR P5, PT, R0, 0xd2, !P3 ;  /* 0x000000d20000780c */ /* 0x000fc40005fa1670 */
[C---:B------:R-:W-:Y:S01]  /*12200*/  ISETP.LT.OR P4, PT, R0.reuse, 0xd9, !P1 ;  /* 0x000000d90000780c */ /* 0x040fe20004f81670 */
[----:B------:R1:W-:Y:S01]  /*12210*/  @!P6 STG.E.U8 desc[UR36][R6.64+0xd0], R3 ;  /* 0x0000d0030600e986 */ /* 0x0003e2000c101124 */
[----:B------:R-:W-:-:S03]  /*12220*/  ISETP.LT.OR P6, PT, R0, 0xda, !P1 ;  /* 0x000000da0000780c */ /* 0x000fc60004fc1670 */
[----:B------:R-:W-:Y:S01]  /*12230*/  @!P2 STG.E.U8 desc[UR36][R6.64+0xd1], R129 ;  /* 0x0000d1810600a986 */ /* 0x000fe2000c101124 */
[----:B------:R-:W-:-:S03]  /*12240*/  ISETP.LT.OR P2, PT, R0, 0xd9, !P3 ;  /* 0x000000d90000780c */ /* 0x000fc60005f41670 */
[-C--:B--2---:R-:W-:Y:S02]  /*12250*/  @!P0 IMAD R5, R130, R17.reuse, RZ ;  /* 0x0000001182058224 */ /* 0x084fe400078e02ff */
[-C--:B------:R-:W-:Y:S02]  /*12260*/  @!P5 IMAD R131, R131, R17.reuse, RZ ;  /* 0x000000118383d224 */ /* 0x080fe400078e02ff */
[-C--:B0-----:R-:W-:Y:S02]  /*12270*/  @!P4 IMAD R11, R132, R17.reuse, RZ ;  /* 0x00000011840bc224 */ /* 0x081fe400078e02ff */
[-C--:B------:R-:W-:Y:S01]  /*12280*/  @!P6 IMAD R133, R133, R17.reuse, RZ ;  /* 0x000000118585e224 */ /* 0x080fe200078e02ff */
[----:B------:R0:W-:Y:S03]  /*12290*/  @!P0 STG.E.U8 desc[UR36][R8.64+0xd0], R5 ;  /* 0x0000d00508008986 */ /* 0x0001e6000c101124 */
[----:B-1----:R-:W-:Y:S01]  /*122a0*/  @!P2 IMAD R3, R134, R17, RZ ;  /* 0x000000118603a224 */ /* 0x002fe200078e02ff */
[----:B------:R-:W-:Y:S01]  /*122b0*/  @!P5 STG.E.U8 desc[UR36][R8.64+0xd1], R131 ;  /* 0x0000d1830800d986 */ /* 0x000fe2000c101124 */
[----:B------:R-:W-:-:S02]  /*122c0*/  ISETP.LT.OR P0, PT, R0, 0xda, !P3 ;  /* 0x000000da0000780c */ /* 0x000fc40005f01670 */
        /* <DEDUP_REMOVED lines=14> */
[----:B------:R-:W-:Y:S01]  /*123b0*/  @!P4 STG.E.U8 desc[UR36][R6.64+0xe1], R137 ;  /* 0x0000e1890600c986 */ /* 0x000fe2000c101124 */
[----:B------:R-:W-:-:S02]  /*123c0*/  ISETP.LT.OR P0, PT, R0, 0xe9, !P1 ;  /* 0x000000e90000780c */ /* 0x000fc40004f01670 */
[C---:B------:R-:W-:Y:S01]  /*123d0*/  ISETP.LT.OR P4, PT, R0.reuse, 0xea, !P1 ;  /* 0x000000ea0000780c */ /* 0x040fe20004f81670 */
[----:B------:R1:W-:Y:S01]  /*123e0*/  @!P6 STG.E.U8 desc[UR36][R8.64+0xe0], R11 ;  /* 0x0000e00b0800e986 */ /* 0x0003e2000c101124 */
[C---:B------:R-:W-:Y:S02]  /*123f0*/  ISETP.LT.OR P6, PT, R0.reuse, 0xe9, !P3 ;  /* 0x000000e90000780c */ /* 0x040fe40005fc1670 */
[C---:B------:R-:W-:Y:S01]  /*12400*/  ISETP.LT.OR P5, PT, R0.reuse, 0xea, !P3 ;  /* 0x000000ea0000780c */ /* 0x040fe20005fa1670 */
[----:B------:R-:W-:Y:S01]  /*12410*/  @!P2 STG.E.U8 desc[UR36][R8.64+0xe1], R139 ;  /* 0x0000e18b0800a986 */ /* 0x000fe2000c101124 */
[----:B------:R-:W-:-:S05]  /*12420*/  ISETP.LT.OR P2, PT, R0, 0xf1, !P1 ;  /* 0x000000f10000780c */ /* 0x000fca0004f41670 */
[-C--:B--2---:R-:W-:Y:S02]  /*12430*/  @!P0 IMAD R3, R140, R17.reuse, RZ ;  /* 0x000000118c038224 */ /* 0x084fe400078e02ff */
[-C--:B------:R-:W-:Y:S02]  /*12440*/  @!P4 IMAD R141, R141, R17.reuse, RZ ;  /* 0x000000118d8dc224 */ /* 0x080fe400078e02ff */
[-C--:B0-----:R-:W-:Y:S02]  /*12450*/  @!P6 IMAD R5, R142, R17.reuse, RZ ;  /* 0x000000118e05e224 */ /* 0x081fe400078e02ff */
[-C--:B------:R-:W-:Y:S02]  /*12460*/  @!P5 IMAD R143, R143, R17.reuse, RZ ;  /* 0x000000118f8fd224 */ /* 0x080fe400078e02ff */
[----:B-1----:R-:W-:Y:S01]  /*12470*/  @!P2 IMAD R11, R144, R17, RZ ;  /* 0x00000011900ba224 */ /* 0x002fe200078e02ff */
[----:B------:R0:W-:Y:S01]  /*12480*/  @!P0 STG.E.U8 desc[UR36][R6.64+0xe8], R3 ;  /* 0x0000e80306008986 */ /* 0x0001e2000c101124 */
[----:B------:R-:W-:-:S03]  /*12490*/  ISETP.LT.OR P0, PT, R0, 0xf2, !P1 ;  /* 0x000000f20000780c */ /* 0x000fc60004f01670 */
[----:B------:R-:W-:Y:S01]  /*124a0*/  @!P4 STG.E.U8 desc[UR36][R6.64+0xe9], R141 ;  /* 0x0000e98d0600c986 */ /* 0x000fe2000c101124 */
[----:B------:R-:W-:-:S03]  /*124b0*/  ISETP.LT.OR P4, PT, R0, 0xf1, !P3 ;  /* 0x000000f10000780c */ /* 0x000fc60005f81670 */
[----:B------:R-:W-:Y:S01]  /*124c0*/  @!P6 STG.E.U8 desc[UR36][R8.64+0xe8], R5 ;  /* 0x0000e8050800e986 */ /* 0x000fe2000c101124 */
[----:B------:R-:W-:-:S03]  /*124d0*/  ISETP.LT.OR P6, PT, R0, 0xf2, !P3 ;  /* 0x000000f20000780c */ /* 0x000fc60005fc1670 */
[----:B------:R-:W-:Y:S01]  /*124e0*/  @!P5 STG.E.U8 desc[UR36][R8.64+0xe9], R143 ;  /* 0x0000e98f0800d986 */ /* 0x000fe2000c101124 */
[----:B------:R-:W-:-:S03]  /*124f0*/  ISETP.LT.OR P5, PT, R0, 0xf9, !P3 ;  /* 0x000000f90000780c */ /* 0x000fc60005fa1670 */
[----:B------:R1:W-:Y:S01]  /*12500*/  @!P2 STG.E.U8 desc[UR36][R6.64+0xf0], R11 ;  /* 0x0000f00b0600a986 */ /* 0x0003e2000c101124 */
[C---:B------:R-:W-:Y:S02]  /*12510*/  ISETP.LT.OR P2, PT, R0.reuse, 0xf9, !P1 ;  /* 0x000000f90000780c */ /* 0x040fe40004f41670 */
[C---:B------:R-:W-:Y:S02]  /*12520*/  ISETP.LT.OR P1, PT, R0.reuse, 0xfa, !P1 ;  /* 0x000000fa0000780c */ /* 0x040fe40004f21670 */
[----:B------:R-:W-:Y:S01]  /*12530*/  ISETP.LT.OR P3, PT, R0, 0xfa, !P3 ;  /* 0x000000fa0000780c */ /* 0x000fe20005f61670 */
[-C--:B------:R-:W-:Y:S02]  /*12540*/  @!P0 IMAD R145, R145, R17.reuse, RZ ;  /* 0x0000001191918224 */ /* 0x080fe400078e02ff */
[-C--:B0-----:R-:W-:Y:S02]  /*12550*/  @!P4 IMAD R3, R146, R17.reuse, RZ ;  /* 0x000000119203c224 */ /* 0x081fe400078e02ff */
[----:B------:R-:W-:-:S02]  /*12560*/  @!P6 IMAD R147, R147, R17, RZ ;  /* 0x000000119393e224 */ /* 0x000fc400078e02ff */
[-C--:B-1----:R-:W-:Y:S02]  /*12570*/  @!P5 IMAD R11, R150, R17.reuse, RZ ;  /* 0x00000011960bd224 */ /* 0x082fe400078e02ff */
[-C--:B------:R-:W-:Y:S02]  /*12580*/  @!P2 IMAD R5, R148, R17.reuse, RZ ;  /* 0x000000119405a224 */ /* 0x080fe400078e02ff */
[-C--:B------:R-:W-:Y:S02]  /*12590*/  @!P1 IMAD R149, R149, R17.reuse, RZ ;  /* 0x0000001195959224 */ /* 0x080fe400078e02ff */
[----:B------:R-:W-:Y:S01]  /*125a0*/  @!P3 IMAD R151, R151, R17, RZ ;  /* 0x000000119797b224 */ /* 0x000fe200078e02ff */
[----:B------:R0:W-:Y:S04]  /*125b0*/  @!P0 STG.E.U8 desc[UR36][R6.64+0xf1], R145 ;  /* 0x0000f19106008986 */ /* 0x0001e8000c101124 */
[----:B------:R0:W-:Y:S04]  /*125c0*/  @!P4 STG.E.U8 desc[UR36][R8.64+0xf0], R3 ;  /* 0x0000f0030800c986 */ /* 0x0001e8000c101124 */
[----:B------:R0:W-:Y:S04]  /*125d0*/  @!P6 STG.E.U8 desc[UR36][R8.64+0xf1], R147 ;  /* 0x0000f1930800e986 */ /* 0x0001e8000c101124 */
[----:B------:R0:W-:Y:S04]  /*125e0*/  @!P2 STG.E.U8 desc[UR36][R6.64+0xf8], R5 ;  /* 0x0000f8050600a986 */ /* 0x0001e8000c101124 */
[----:B------:R0:W-:Y:S04]  /*125f0*/  @!P1 STG.E.U8 desc[UR36][R6.64+0xf9], R149 ;  /* 0x0000f99506009986 */ /* 0x0001e8000c101124 */
[----:B------:R0:W-:Y:S04]  /*12600*/  @!P5 STG.E.U8 desc[UR36][R8.64+0xf8], R11 ;  /* 0x0000f80b0800d986 */ /* 0x0001e8000c101124 */
[----:B------:R0:W-:Y:S02]  /*12610*/  @!P3 STG.E.U8 desc[UR36][R8.64+0xf9], R151 ;  /* 0x0000f9970800b986 */ /* 0x0001e4000c101124 */
.L_x_548:
[----:B------:R-:W-:Y:S05]  /*12620*/  BSYNC B0 ;  /* 0x0000000000007941 */ /* 0x000fea0003800000 */
.L_x_34:
[----:B0-----:R-:W2:Y:S04]  /*12630*/  LDL.LU R3, [R1+0x200] ;  /* 0x0002000001037983 */ /* 0x001ea80000300800 */
[----:B------:R-:W2:Y:S01]  /*12640*/  LDL.LU R2, [R1+0x204] ;  /* 0x0002040001027983 */ /* 0x000ea20000300800 */
[----:B------:R-:W-:Y:S01]  /*12650*/  ULDC UR4, c[0x0][0xc] ;  /* 0x0000030000047ab9 */ /* 0x000fe20000000800 */
[----:B------:R-:W-:Y:S01]  /*12660*/  ULDC UR5, c[0x0][0x10] ;  /* 0x0000040000057ab9 */ /* 0x000fe20000000800 */
[----:B------:R-:W2:Y:S01]  /*12670*/  LDC R5, c[0x0][0x14] ;  /* 0x00000500ff057b82 */ /* 0x000ea20000000800 */
[----:B------:R-:W-:Y:S01]  /*12680*/  UIMAD.WIDE.U32 UR4, UR4, UR5, URZ ;  /* 0x00000005040472a5 */ /* 0x000fe2000f8e003f */
[----:B------:R-:W-:Y:S01]  /*12690*/  PRMT R0, RZ, 0x7610, R0 ;  /* 0x00007610ff007816 */ /* 0x000fe20000000000 */
[----:B------:R-:W-:Y:S01]  /*126a0*/  UMOV UR42, 0xffffffff ;  /* 0xffffffff002a7882 */ /* 0x000fe20000000000 */
[----:B------:R-:W-:-:S03]  /*126b0*/  UMOV UR43, 0xffffffff ;  /* 0xffffffff002b7882 */ /* 0x000fc60000000000 */
[----:B--2---:R-:W-:-:S04]  /*126c0*/  IMAD.WIDE.U32 R2, R5, UR4, R2 ;  /* 0x0000000405027c25 */ /* 0x004fc8000f8e0002 */
[----:B------:R-:W-:Y:S01]  /*126d0*/  IMAD R5, R5, UR5, RZ ;  /* 0x0000000505057c24 */ /* 0x000fe2000f8e02ff */
[----:B-1-3--:R-:W-:Y:S01]  /*126e0*/  MOV R6, R2 ;  /* 0x0000000200067202 */ /* 0x00afe20000000f00 */
[----:B------:R-:W-:Y:S02]  /*126f0*/  ULDC.64 UR4, c[0x0][0x650] ;  /* 0x0001940000047ab9 */ /* 0x000fe40000000a00 */
[----:B------:R-:W-:Y:S01]  /*12700*/  IMAD.IADD R4, R3, 0x1, R5 ;  /* 0x0000000103047824 */ /* 0x000fe200078e0205 */
[----:B------:R-:W-:-:S04]  /*12710*/  ISETP.GE.U32.AND P0, PT, R2, UR4, PT ;  /* 0x0000000402007c0c */ /* 0x000fc8000bf06070 */
[----:B------:R0:W-:Y:S01]  /*12720*/  STL [R1+0x200], R4 ;  /* 0x0002000401007387 */ /* 0x0001e20000100800 */
[----:B------:R-:W-:-:S03]  /*12730*/  ISETP.GE.U32.AND.EX P0, PT, R4, UR5, PT, P0 ;  /* 0x0000000504007c0c */ /* 0x000fc6000bf06100 */
[----:B------:R0:W-:Y:S10]  /*12740*/  STL [R1+0x204], R6 ;  /* 0x0002040601007387 */ /* 0x0001f40000100800 */
[----:B0-----:R-:W-:Y:S05]  /*12750*/  @P0 BRA `(.L_x_549) ;  /* 0x0000000400880947 */ /* 0x001fea0003800000 */
[----:B------:R-:W0:Y:S01]  /*12760*/  S2UR UR6, SR_CTAID.X ;  /* 0x00000000000679c3 */ /* 0x000e220000002500 */
[----:B------:R-:W-:Y:S01]  /*12770*/  ULDC.64 UR12, c[0x0][0x628] ;  /* 0x00018a00000c7ab9 */ /* 0x000fe20000000a00 */
[----:B------:R-:W-:Y:S01]  /*12780*/  ULDC UR4, c[0x0][0x150] ;  /* 0x0000540000047ab9 */ /* 0x000fe20000000800 */
[----:B------:R-:W-:Y:S01]  /*12790*/  ISETP.NE.U32.AND P0, PT, RZ, UR12, PT ;  /* 0x0000000cff007c0c */ /* 0x000fe2000bf05070 */
[----:B------:R-:W-:Y:S01]  /*127a0*/  ULDC UR15, c[0x0][0x630] ;  /* 0x00018c00000f7ab9 */ /* 0x000fe20000000800 */
[----:B------:R-:W-:Y:S01]  /*127b0*/  R2UR UR16, R6 ;  /* 0x00000000061072ca */ /* 0x000fe200000e0000 */
[----:B------:R-:W-:Y:S01]  /*127c0*/  ULDC UR19, c[0x0][0x154] ;  /* 0x0000550000137ab9 */ /* 0x000fe20000000800 */
[----:B------:R-:W-:Y:S01]  /*127d0*/  ISETP.NE.AND.EX P0, PT, RZ, UR13, PT, P0 ;  /* 0x0000000dff007c0c */ /* 0x000fe2000bf05300 */
[----:B------:R-:W1:Y:S01]  /*127e0*/  S2UR UR18, SR_CTAID.Y ;  /* 0x00000000001279c3 */ /* 0x000e620000002600 */
[----:B------:R-:W-:Y:S02]  /*127f0*/  R2UR UR17, R4 ;  /* 0x00000000041172ca */ /* 0x000fe400000e0000 */
[----:B------:R-:W-:-:S02]  /*12800*/  R2UR UR10, R6 ;  /* 0x00000000060a72ca */ /* 0x000fc400000e0000 */
[----:B------:R-:W-:Y:S02]  /*12810*/  R2UR UR11, R4 ;  /* 0x00000000040b72ca */ /* 0x000fe400000e0000 */
[----:B0-----:R-:W-:-:S05]  /*12820*/  I2FP.F32.U32 R0, UR6 ;  /* 0x0000000600007c45 */ /* 0x001fca0008201000 */
[----:B------:R-:W-:-:S04]  /*12830*/  FMUL R0, R0, UR4 ;  /* 0x0000000400007c20 */ /* 0x000fc80008400000 */
[----:B------:R0:W2:Y:S01]  /*12840*/  F2I.U32.TRUNC.NTZ R2, R0 ;  /* 0x0000000000027305 */ /* 0x0000a2000020f000 */
[----:B-1----:R-:W-:Y:S05]  /*12850*/  @!P0 BRA `(.L_x_550) ;  /* 0x0000000000308947 */ /* 0x002fea0003800000 */
        /* <DEDUP_REMOVED lines=12> */
.L_x_550:
[----:B------:R-:W-:Y:S01]  /*12920*/  USHF.R.U64 UR43, UR10, UR15, UR11 ;  /* 0x0000000f0a2b7299 */ /* 0x000fe2000800120b */
[----:B0-----:R-:W-:Y:S01]  /*12930*/  I2FP.F32.U32 R0, UR18 ;  /* 0x0000001200007c45 */ /* 0x001fe20008201000 */
[----:B------:R-:W-:Y:S02]  /*12940*/  USHF.R.U32.HI UR4, URZ, UR15, UR11 ;  /* 0x0000000f3f047299 */ /* 0x000fe4000801160b */
[----:B------:R-:W-:Y:S02]  /*12950*/  UIADD3 UR10, UP0, URZ, -UR43, URZ ;  /* 0x8000002b3f0a7290 */ /* 0x000fe4000ff1e03f */
[----:B------:R-:W-:Y:S01]  /*12960*/  FMUL R0, R0, UR19 ;  /* 0x0000001300007c20 */ /* 0x000fe20008400000 */
[----:B------:R-:W-:Y:S01]  /*12970*/  ULDC.64 UR12, c[0x0][0x620] ;  /* 0x00018800000c7ab9 */ /* 0x000fe20000000a00 */
[----:B------:R-:W-:Y:S01]  /*12980*/  UIADD3.X UR4, URZ, ~UR4, URZ, UP0, !UPT ;  /* 0x800000043f047290 */ /* 0x000fe200087fe43f */
[----:B------:R-:W-:Y:S01]  /*12990*/  UMOV UR8, UR16 ;  /* 0x0000001000087c82 */ /* 0x000fe20008000000 */
[----:B------:R-:W-:-:S02]  /*129a0*/  UMOV UR9, UR17 ;  /* 0x0000001100097c82 */ /* 0x000fc40008000000 */
[----:B------:R-:W-:Y:S01]  /*129b0*/  UIMAD UR4, UR4, UR12, URZ ;  /* 0x0000000c040472a4 */ /* 0x000fe2000f8e023f */
[----:B------:R-:W0:Y:S01]  /*129c0*/  F2I.U32.TRUNC.NTZ R0, R0 ;  /* 0x0000000000007305 */ /* 0x000e22000020f000 */
[----:B------:R-:W-:Y:S01]  /*129d0*/  UIMAD.WIDE.U32 UR8, UR10, UR12, UR8 ;  /* 0x0000000c0a0872a5 */ /* 0x000fe2000f8e0008 */
[----:B--2---:R-:W-:Y:S01]  /*129e0*/  R2UR UR12, R2 ;  /* 0x00000000020c72ca */ /* 0x004fe200000e0000 */
[----:B------:R-:W-:Y:S01]  /*129f0*/  UIMAD UR10, UR10, UR13, UR4 ;  /* 0x0000000d0a0a72a4 */ /* 0x000fe2000f8e0204 */
[----:B------:R-:W-:Y:S01]  /*12a00*/  ULDC UR11, c[0x0][0x618] ;  /* 0x00018600000b7ab9 */ /* 0x000fe20000000800 */
[----:B------:R-:W-:Y:S02]  /*12a10*/  ULDC UR21, c[0x0][0x658] ;  /* 0x0001960000157ab9 */ /* 0x000fe40000000800 */
[----:B------:R-:W-:Y:S01]  /*12a20*/  UIADD3 UR9, UR9, UR10, URZ ;  /* 0x0000000a09097290 */ /* 0x000fe2000fffe03f */
[----:B------:R-:W-:Y:S01]  /*12a30*/  UMOV UR15, 0xffffffff ;  /* 0xffffffff000f7882 */ /* 0x000fe20000000000 */
[----:B------:R-:W-:Y:S01]  /*12a40*/  ULDC.64 UR4, c[0x0][0x640] ;  /* 0x0001900000047ab9 */ /* 0x000fe20000000a00 */
[----:B------:R-:W-:Y:S01]  /*12a50*/  USHF.L.U32 UR15, UR15, UR21, URZ ;  /* 0x000000150f0f7299 */ /* 0x000fe2000800063f */
[----:B------:R-:W-:Y:S01]  /*12a60*/  ISETP.NE.U32.AND P0, PT, RZ, UR4, PT ;  /* 0x00000004ff007c0c */ /* 0x000fe2000bf05070 */
[----:B------:R-:W-:-:S02]  /*12a70*/  USHF.R.U64 UR16, UR8, UR11, UR9 ;  /* 0x0000000b08107299 */ /* 0x000fc40008001209 */
[----:B------:R-:W-:Y:S01]  /*12a80*/  USHF.R.U32.HI UR8, URZ, UR11, UR9 ;  /* 0x0000000b3f087299 */ /* 0x000fe20008011609 */
[----:B0-----:R-:W-:Y:S01]  /*12a90*/  R2UR UR14, R0 ;  /* 0x00000000000e72ca */ /* 0x001fe200000e0000 */
[----:B------:R-:W-:Y:S01]  /*12aa0*/  ULDC UR17, c[0x0][0x608] ;  /* 0x0001820000117ab9 */ /* 0x000fe20000000800 */
[----:B------:R-:W-:Y:S01]  /*12ab0*/  ULOP3.LUT UR41, URZ, UR15, URZ, 0x33, !UPT ;  /* 0x0000000f3f297292 */ /* 0x000fe2000f8e333f */
[----:B------:R-:W-:Y:S01]  /*12ac0*/  ISETP.NE.AND.EX P0, PT, RZ, UR5, PT, P0 ;  /* 0x00000005ff007c0c */ /* 0x000fe2000bf05300 */
[----:B------:R-:W-:Y:S02]  /*12ad0*/  USHF.R.U64 UR15, UR16, UR17, UR8 ;  /* 0x00000011100f7299 */ /* 0x000fe40008001208 */
[----:B------:R-:W-:Y:S02]  /*12ae0*/  USHF.R.U32.HI UR8, URZ, UR17, UR8 ;  /* 0x000000113f087299 */ /* 0x000fe40008011608 */
[----:B------:R-:W-:Y:S02]  /*12af0*/  UIADD3 UR12, -UR12, URZ, URZ ;  /* 0x0000003f0c0c7290 */ /* 0x000fe4000fffe13f */
[----:B------:R-:W-:Y:S01]  /*12b00*/  USHF.R.U64 UR17, UR15, UR21, UR8 ;  /* 0x000000150f117299 */ /* 0x000fe20008001208 */
[----:B------:R-:W-:Y:S01]  /*12b10*/  UMOV UR19, 0x1 ;  /* 0x0000000100137882 */ /* 0x000fe20000000000 */
[----:B------:R-:W-:Y:S01]  /*12b20*/  ULDC UR13, c[0x0][0x144] ;  /* 0x00005100000d7ab9 */ /* 0x000fe20000000800 */
[----:B------:R-:W-:Y:S01]  /*12b30*/  ULDC UR7, c[0x0][0x600] ;  /* 0x0001800000077ab9 */ /* 0x000fe20000000800 */
[----:B------:R-:W-:-:S02]  /*12b40*/  USHF.L.U32 UR24, UR19, UR21, URZ ;  /* 0x0000001513187299 */ /* 0x000fc4000800063f */
[----:B------:R-:W-:Y:S02]  /*12b50*/  USHF.R.U32.HI UR8, URZ, UR21, UR8 ;  /* 0x000000153f087299 */ /* 0x000fe40008011608 */
[----:B------:R-:W-:Y:S02]  /*12b60*/  UIMAD UR21, UR13, UR12, UR6 ;  /* 0x0000000c0d1572a4 */ /* 0x000fe4000f8e0206 */
[----:B------:R-:W-:Y:S02]  /*12b70*/  UIADD3 UR20, UR7, -0x1, URZ ;  /* 0xffffffff07147890 */ /* 0x000fe4000fffe03f */
[----:B------:R-:W-:Y:S01]  /*12b80*/  UIADD3 UR19, -UR14, URZ, URZ ;  /* 0x0000003f0e137290 */ /* 0x000fe2000fffe13f */
[----:B------:R-:W-:Y:S01]  /*12b90*/  ULDC UR25, c[0x0][0x148] ;  /* 0x0000520000197ab9 */ /* 0x000fe20000000800 */
[----:B------:R-:W-:Y:S01]  /*12ba0*/  ULDC UR22, c[0x0][0x648] ;  /* 0x0001920000167ab9 */ /* 0x000fe20000000800 */
[----:B------:R-:W-:Y:S01]  /*12bb0*/  ULDC UR23, c[0x0][0x638] ;  /* 0x00018e0000177ab9 */ /* 0x000fe20000000800 */
        /* <DEDUP_REMOVED lines=14> */
.L_x_551:
[----:B------:R-:W-:Y:S01]  /*12ca0*/  UISETP.NE.AND UP0, UPT, UR46, URZ, UPT ;  /* 0x0000003f2e00728c */ /* 0x000fe2000bf05270 */
[----:B------:R-:W-:Y:S01]  /*12cb0*/  IMAD.MOV.U32 R0, RZ, RZ, 0x1 ;  /* 0x00000001ff007424 */ /* 0x000fe200078e00ff */
[----:B------:R-:W-:Y:S02]  /*12cc0*/  USHF.R.U64 UR4, UR6, UR22, UR8 ;  /* 0x0000001606047299 */ /* 0x000fe40008001208 */
[----:B------:R-:W-:Y:S02]  /*12cd0*/  ULOP3.LUT UR41, UR15, UR41, URZ, 0xc0, !UPT ;  /* 0x000000290f297292 */ /* 0x000fe4000f8ec03f */
[----:B------:R-:W-:Y:S02]  /*12ce0*/  UIADD3 UR5, -UR4, URZ, URZ ;  /* 0x0000003f04057290 */ /* 0x000fe4000fffe13f */
[----:B------:R-:W-:Y:S02]  /*12cf0*/  UIMAD UR41, UR24, UR4, UR41 ;  /* 0x00000004182972a4 */ /* 0x000fe4000f8e0229 */
[----:B------:R-:W-:-:S02]  /*12d00*/  ULOP3.LUT UR16, UR16, UR20, URZ, 0xc0, !UPT ;  /* 0x0000001410107292 */ /* 0x000fc4000f8ec03f */
[----:B------:R-:W-:Y:S02]  /*12d10*/  @UP0 UIMAD UR21, UR25, UR19, UR18 ;  /* 0x00000013191502a4 */ /* 0x000fe4000f8e0212 */
[----:B------:R-:W-:-:S03]  /*12d20*/  UIMAD UR4, UR5, UR23, UR17 ;  /* 0x00000017050472a4 */ /* 0x000fc6000f8e0211 */
[----:B------:R-:W-:Y:S01]  /*12d30*/  ULDC UR5, c[0x0][0x610] ;  /* 0x0001840000057ab9 */ /* 0x000fe20000000800 */
[----:B------:R-:W-:Y:S02]  /*12d40*/  UIMAD UR4, UR4, UR7, UR16 ;  /* 0x00000007040472a4 */ /* 0x000fe4000f8e0210 */
[----:B------:R-:W-:-:S04]  /*12d50*/  UIMAD UR41, UR41, UR5, UR21 ;  /* 0x00000005292972a4 */ /* 0x000fc8000f8e0215 */
[----:B------:R-:W-:Y:S02]  /*12d60*/  USEL UR42, UR4, UR41, !UP0 ;  /* 0x00000029042a7287 */ /* 0x000fe4000c000000 */
[----:B------:R-:W-:-:S12]  /*12d70*/  USEL UR41, UR41, UR4, !UP0 ;  /* 0x0000000429297287 */ /* 0x000fd8000c000000 */
.L_x_549:
[----:B------:R-:W-:-:S13]  /*12d80*/  LOP3.LUT P0, RZ, R0, 0xff, RZ, 0xc0, !PT ;  /* 0x000000ff00ff7812 */ /* 0x000fda000780c0ff */
[----:B------:R-:W-:Y:S05]  /*12d90*/  @P0 BRA `(.L_x_552) ;  /* 0xfffffee4008c0947 */ /* 0x000fea000383ffff */
[----:B------:R-:W-:Y:S05]  /*12da0*/  EXIT ;  /* 0x000000000000794d */ /* 0x000fea0003800000 */
.L_x_7:
[----:B------:R-:W2:Y:S01]  /*12db0*/  LDL R5, [R1+0x204] ;  /* 0x0002040001057983 */ /* 0x000ea20000100800 */
[----:B------:R-:W-:-:S03]  /*12dc0*/  ULDC.64 UR4, c[0x0][0x650] ;  /* 0x0001940000047ab9 */ /* 0x000fc60000000a00 */
[----:B------:R-:W3:Y:S01]  /*12dd0*/  LDL R4, [R1+0x200] ;  /* 0x0002000001047983 */ /* 0x000ee20000100800 */
[----:B------:R-:W-:Y:S01]  /*12de0*/  PRMT R0, RZ, 0x7610, R0 ;  /* 0x00007610ff007816 */ /* 0x000fe20000000000 */
[----:B------:R-:W-:Y:S01]  /*12df0*/  IMAD.MOV.U32 R3, RZ, RZ, -0x1 ;  /* 0xffffffffff037424 */ /* 0x000fe200078e00ff */
[----:B------:R-:W-:Y:S01]  /*12e00*/  MOV R9, 0xffffffff ;  /* 0xffffffff00097802 */ /* 0x000fe20000000f00 */
[----:B------:R-:W-:Y:S01]  /*12e10*/  IMAD.MOV.U32 R2, RZ, RZ, -0x1 ;  /* 0xffffffffff027424 */ /* 0x000fe200078e00ff */
[----:B--2---:R-:W-:-:S04]  /*12e20*/  ISETP.GE.U32.AND P0, PT, R5, UR4, PT ;  /* 0x0000000405007c0c */ /* 0x004fc8000bf06070 */
[----:B---3--:R-:W-:-:S13]  /*12e30*/  ISETP.GE.U32.AND.EX P0, PT, R4, UR5, PT, P0 ;  /* 0x0000000504007c0c */ /* 0x008fda000bf06100 */
        /* <DEDUP_REMOVED lines=21> */
.L_x_554:
[----:B------:R-:W-:Y:S01]  /*12f90*/  USHF.R.U64 UR4, UR14, UR19, UR15 ;  /* 0x000000130e047299 */ /* 0x000fe2000800120f */
[----:B------:R-:W-:Y:S01]  /*12fa0*/  R2UR UR7, R4 ;  /* 0x00000000040772ca */ /* 0x000fe200000e0000 */
[----:B------:R-:W-:Y:S02]  /*12fb0*/  USHF.R.U32.HI UR5, URZ, UR19, UR15 ;  /* 0x000000133f057299 */ /* 0x000fe4000801160f */
[----:B------:R-:W-:Y:S01]  /*12fc0*/  UIADD3 UR13, UP0, URZ, -UR4, URZ ;  /* 0x800000043f0d7290 */ /* 0x000fe2000ff1e03f */
[----:B------:R-:W-:Y:S01]  /*12fd0*/  ULDC.64 UR14, c[0x0][0x620] ;  /* 0x00018800000e7ab9 */ /* 0x000fe20000000a00 */
[----:B------:R-:W-:Y:S02]  /*12fe0*/  UMOV UR6, UR20 ;  /* 0x0000001400067c82 */ /* 0x000fe40008000000 */
[----:B------:R-:W-:Y:S02]  /*12ff0*/  UIADD3.X UR5, URZ, ~UR5, URZ, UP0, !UPT ;  /* 0x800000053f057290 */ /* 0x000fe400087fe43f */
[----:B------:R-:W-:-:S02]  /*13000*/  UISETP.NE.AND UP1, UPT, UR46, URZ, UPT ;  /* 0x0000003f2e00728c */ /* 0x000fc4000bf25270 */
[----:B------:R-:W-:Y:S02]  /*13010*/  UIMAD UR5, UR5, UR14, URZ ;  /* 0x0000000e050572a4 */ /* 0x000fe4000f8e023f */
[----:B------:R-:W-:Y:S02]  /*13020*/  UIMAD.WIDE.U32 UR6, UR13, UR14, UR6 ;  /* 0x0000000e0d0672a5 */ /* 0x000fe4000f8e0006 */
[----:B------:R-:W-:Y:S01]  /*13030*/  UIMAD UR5, UR13, UR15, UR5 ;  /* 0x0000000f0d0572a4 */ /* 0x000fe2000f8e0205 */
[----:B------:R-:W-:Y:S02]  /*13040*/  ULDC UR14, c[0x0][0x608] ;  /* 0x00018200000e7ab9 */ /* 0x000fe40000000800 */
[----:B------:R-:W-:Y:S01]  /*13050*/  ULDC UR13, c[0x0][0x618] ;  /* 0x00018600000d7ab9 */ /* 0x000fe20000000800 */
[----:B------:R-:W-:Y:S01]  /*13060*/  UIADD3 UR5, UR7, UR5, URZ ;  /* 0x0000000507057290 */ /* 0x000fe2000fffe03f */
[----:B------:R-:W-:Y:S01]  /*13070*/  ULDC UR22, c[0x0][0x658] ;  /* 0x0001960000167ab9 */ /* 0x000fe20000000800 */
[----:B------:R-:W-:-:S02]  /*13080*/  @UP1 UIMAD UR8, UR11, UR12, UR10 ;  /* 0x0000000c0b0812a4 */ /* 0x000fc4000f8e020a */
[----:B------:R-:W-:Y:S02]  /*13090*/  USHF.R.U64 UR17, UR6, UR13, UR5 ;  /* 0x0000000d06117299 */ /* 0x000fe40008001205 */
[----:B------:R-:W-:Y:S01]  /*130a0*/  USHF.R.U32.HI UR5, URZ, UR13, UR5 ;  /* 0x0000000d3f057299 */ /* 0x000fe20008011605 */
[----:B------:R-:W-:Y:S01]  /*130b0*/  ULDC.64 UR6, c[0x0][0x640] ;  /* 0x0001900000067ab9 */ /* 0x000fe20000000a00 */
[----:B------:R-:W-:Y:S01]  /*130c0*/  UMOV UR10, 0xffffffff ;  /* 0xffffffff000a7882 */ /* 0x000fe20000000000 */
[----:B------:R-:W-:Y:S01]  /*130d0*/  ISETP.NE.U32.AND P0, PT, RZ, UR6, PT ;  /* 0x00000006ff007c0c */ /* 0x000fe2000bf05070 */
[----:B------:R-:W-:Y:S02]  /*130e0*/  USHF.R.U64 UR18, UR17, UR14, UR5 ;  /* 0x0000000e11127299 */ /* 0x000fe40008001205 */
[----:B------:R-:W-:Y:S01]  /*130f0*/  USHF.R.U32.HI UR5, URZ, UR14, UR5 ;  /* 0x0000000e3f057299 */ /* 0x000fe20008011605 */
[----:B------:R-:W-:Y:S01]  /*13100*/  ISETP.NE.AND.EX P0, PT, RZ, UR7, PT, P0 ;  /* 0x00000007ff007c0c */ /* 0x000fe2000bf05300 */
[----:B------:R-:W-:-:S02]  /*13110*/  USHF.L.U32 UR11, UR10, UR22, URZ ;  /* 0x000000160a0b7299 */ /* 0x000fc4000800063f */
[----:B------:R-:W-:Y:S01]  /*13120*/  USHF.R.U64 UR19, UR18, UR22, UR5 ;  /* 0x0000001612137299 */ /* 0x000fe20008001205 */
[----:B------:R-:W-:Y:S01]  /*13130*/  ULDC UR20, c[0x0][0x600] ;  /* 0x0001800000147ab9 */ /* 0x000fe20000000800 */
[----:B------:R-:W-:Y:S02]  /*13140*/  USHF.R.U32.HI UR10, URZ, UR22, UR5 ;  /* 0x000000163f0a7299 */ /* 0x000fe40008011605 */
[----:B------:R-:W-:Y:S02]  /*13150*/  UIADD3 UR21, UR20, -0x1, URZ ;  /* 0xffffffff14157890 */ /* 0x000fe4000fffe03f */
[----:B------:R-:W-:Y:S01]  /*13160*/  ULOP3.LUT UR26, URZ, UR11, URZ, 0x33, !UPT ;  /* 0x0000000b3f1a7292 */ /* 0x000fe2000f8e333f */
        /* <DEDUP_REMOVED lines=17> */
.L_x_555:
[----:B------:R-:W-:Y:S01]  /*13280*/  USHF.R.U64 UR6, UR5, UR23, UR10 ;  /* 0x0000001705067299 */ /* 0x000fe2000800120a */
[----:B------:R-:W-:Y:S01]  /*13290*/  IMAD.MOV.U32 R0, RZ, RZ, 0x1 ;  /* 0x00000001ff007424 */ /* 0x000fe200078e00ff */
[----:B------:R-:W-:Y:S01]  /*132a0*/  USHF.L.U32 UR25, UR25, UR22, URZ ;  /* 0x0000001619197299 */ /* 0x000fe2000800063f */
[----:B------:R-:W-:Y:S01]  /*132b0*/  IMAD.U32 R9, RZ, RZ, UR4 ;  /* 0x00000004ff097e24 */ /* 0x000fe2000f8e00ff */
[----:B------:R-:W-:Y:S02]  /*132c0*/  ULOP3.LUT UR5, UR18, UR26, URZ, 0xc0, !UPT ;  /* 0x0000001a12057292 */ /* 0x000fe4000f8ec03f */
[----:B------:R-:W-:Y:S02]  /*132d0*/  UIADD3 UR7, -UR6, URZ, URZ ;  /* 0x0000003f06077290 */ /* 0x000fe4000fffe13f */
[----:B------:R-:W-:Y:S02]  /*132e0*/  UIMAD UR6, UR25, UR6, UR5 ;  /* 0x00000006190672a4 */ /* 0x000fe4000f8e0205 */
[----:B------:R-:W-:-:S02]  /*132f0*/  ULOP3.LUT UR17, UR17, UR21, URZ, 0xc0, !UPT ;  /* 0x0000001511117292 */ /* 0x000fc4000f8ec03f */
[----:B------:R-:W-:Y:S02]  /*13300*/  UIMAD UR5, UR7, UR24, UR19 ;  /* 0x00000018070572a4 */ /* 0x000fe4000f8e0213 */
[----:B------:R-:W-:Y:S01]  /*13310*/  UISETP.NE.AND UP0, UPT, UR46, URZ, UPT ;  /* 0x0000003f2e00728c */ /* 0x000fe2000bf05270 */
[----:B------:R-:W-:Y:S01]  /*13320*/  ULDC UR7, c[0x0][0x610] ;  /* 0x0001840000077ab9 */ /* 0x000fe20000000800 */
[----:B------:R-:W-:Y:S02]  /*13330*/  UIMAD UR5, UR5, UR20, UR17 ;  /* 0x00000014050572a4 */ /* 0x000fe4000f8e0211 */
[----:B------:R-:W-:-:S04]  /*13340*/  UIMAD UR8, UR6, UR7, UR8 ;  /* 0x00000007060872a4 */ /* 0x000fc8000f8e0208 */
[----:B------:R-:W-:Y:S02]  /*13350*/  USEL UR6, UR5, UR8, !UP0 ;  /* 0x0000000805067287 */ /* 0x000fe4000c000000 */
[----:B------:R-:W-:-:S04]  /*13360*/  USEL UR8, UR8, UR5, !UP0 ;  /* 0x0000000508087287 */ /* 0x000fc8000c000000 */
[----:B------:R-:W-:Y:S02]  /*13370*/  IMAD.U32 R2, RZ, RZ, UR6 ;  /* 0x00000006ff027e24 */ /* 0x000fe4000f8e00ff */
[----:B------:R-:W-:-:S07]  /*13380*/  MOV R3, UR8 ;  /* 0x0000000800037c02 */ /* 0x000fce0008000f00 */
.L_x_553:
[----:B------:R-:W-:-:S08]  /*13390*/  NOP ;  /* 0x0000000000007918 */ /* 0x000fd00000000000 */
[----:B0-----:R-:W0:-:S00]  /*133a0*/  USETMAXREG.DEALLOC.CTAPOOL 0x18 ;  /* 0x00000018000079c8 */ /* 0x001e0000080e0500 */
[----:B------:R-:W-:-:S13]  /*133b0*/  ISETP.NE.AND P0, PT, RZ, UR9, PT ;  /* 0x00000009ff007c0c */ /* 0x000fda000bf05270 */
[----:B------:R-:W-:Y:S05]  /*133c0*/  @P0 EXIT ;  /* 0x000000000000094d */ /* 0x000fea0003800000 */
[----:B0-----:R-:W-:Y:S01]  /*133d0*/  LOP3.LUT P0, RZ, R0, 0xff, RZ, 0xc0, !PT ;  /* 0x000000ff00ff7812 */ /* 0x001fe2000780c0ff */
[----:B------:R-:W-:Y:S02]  /*133e0*/  IMAD.MOV.U32 R0, RZ, RZ, 0x1 ;  /* 0x00000001ff007424 */ /* 0x000fe400078e00ff */
[----:B------:R-:W-:-:S10]  /*133f0*/  IMAD.MOV.U32 R6, RZ, RZ, RZ ;  /* 0x000000ffff067224 */ /* 0x000fd400078e00ff */
[----:B------:R-:W-:Y:S05]  /*13400*/  @!P0 BRA `(.L_x_556) ;  /* 0x0000000c00788947 */ /* 0x000fea0003800000 */
[----:B------:R-:W0:Y:S01]  /*13410*/  S2UR UR7, SR_CgaCtaId ;  /* 0x00000000000779c3 */ /* 0x000e220000008800 */
[----:B------:R-:W-:Y:S01]  /*13420*/  ULDC UR4, c[0x0][0x28c] ;  /* 0x0000a30000047ab9 */ /* 0x000fe20000000800 */
[----:B------:R-:W-:Y:S01]  /*13430*/  ULDC UR5, c[0x0][0x600] ;  /* 0x0001800000057ab9 */ /* 0x000fe20000000800 */
[----:B------:R-:W-:Y:S01]  /*13440*/  UIADD3 UR11, UR4, 0x3f, URZ ;  /* 0x0000003f040b7890 */ /* 0x000fe2000fffe03f */
[----:B------:R-:W-:Y:S01]  /*13450*/  BSSY B0, `(.L_x_556) ;  /* 0x00000d9000007945 */ /* 0x000fe20003800000 */
[----:B------:R-:W-:Y:S01]  /*13460*/  ULDC UR9, c[0x0][0x658] ;  /* 0x0001960000097ab9 */ /* 0x000fe20000000800 */
[----:B------:R-:W-:Y:S01]  /*13470*/  UMOV UR10, 0xffffffff ;  /* 0xffffffff000a7882 */ /* 0x000fe20000000000 */
[----:B------:R-:W-:Y:S01]  /*13480*/  UMOV UR12, 0x1 ;  /* 0x00000001000c7882 */ /* 0x000fe20000000000 */
[----:B------:R-:W-:Y:S01]  /*13490*/  UIADD3 UR4, UR5, -0x1, URZ ;  /* 0xffffffff05047890 */ /* 0x000fe2000fffe03f */
[----:B------:R-:W-:Y:S01]  /*134a0*/  IMAD.MOV.U32 R8, RZ, RZ, 0x1 ;  /* 0x00000001ff087424 */ /* 0x000fe200078e00ff */
[----:B------:R-:W-:Y:S01]  /*134b0*/  USHF.L.U32 UR10, UR10, UR9, URZ ;  /* 0x000000090a0a7299 */ /* 0x000fe2000800063f */
[----:B------:R-:W-:Y:S01]  /*134c0*/  MOV R0, 0x1 ;  /* 0x0000000100007802 */ /* 0x000fe20000000f00 */
[----:B------:R-:W-:Y:S01]  /*134d0*/  USHF.L.U32 UR5, UR12, UR9, URZ ;  /* 0x000000090c057299 */ /* 0x000fe2000800063f */
[----:B------:R-:W-:Y:S01]  /*134e0*/  IMAD.MOV.U32 R6, RZ, RZ, RZ ;  /* 0x000000ffff067224 */ /* 0x000fe200078e00ff */
[----:B------:R-:W-:Y:S01]  /*134f0*/  USHF.R.S32.HI UR12, URZ, 0x1f, UR11 ;  /* 0x0000001f3f0c7899 */ /* 0x000fe2000801140b */
[----:B------:R-:W-:Y:S01]  /*13500*/  ULDC UR8, c[0x0][0xc] ;  /* 0x0000030000087ab9 */ /* 0x000fe20000000800 */
[----:B------:R-:W-:-:S02]  /*13510*/  ULDC UR9, c[0x0][0x10] ;  /* 0x0000040000097ab9 */ /* 0x000fc40000000800 */
[----:B------:R-:W-:Y:S02]  /*13520*/  ULEA.HI UR12, UR12, UR11, URZ, 0x6 ;  /* 0x0000000b0c0c7291 */ /* 0x000fe4000f8f303f */
[----:B------:R-:W-:Y:S02]  /*13530*/  UIMAD.WIDE.U32 UR8, UR8, UR9, URZ ;  /* 0x00000009080872a5 */ /* 0x000fe4000f8e003f */
[----:B------:R-:W-:Y:S02]  /*13540*/  USHF.R.S32.HI UR13, URZ, 0x6, UR12 ;  /* 0x000000063f0d7899 */ /* 0x000fe4000801140c */
[----:B0-----:R-:W-:Y:S02]  /*13550*/  USHF.L.U32 UR6, UR7, 0x7, URZ ;  /* 0x0000000707067899 */ /* 0x001fe4000800063f */
[----:B------:R-:W-:Y:S02]  /*13560*/  USHF.L.U32 UR7, UR7, 0xd, URZ ;  /* 0x0000000d07077899 */ /* 0x000fe4000800063f */
[----:B------:R-:W-:-:S02]  /*13570*/  ULOP3.LUT UR23, UR40, 0x2, URZ, 0xfc, !UPT ;  /* 0x0000000228177892 */ /* 0x000fc4000f8efc3f */
[----:B------:R-:W-:Y:S02]  /*13580*/  ULOP3.LUT UR14, UR7, 0x2000, URZ, 0xc0, !UPT ;  /* 0x00002000070e7892 */ /* 0x000fe4000f8ec03f */
[----:B------:R-:W-:Y:S02]  /*13590*/  ULOP3.LUT UR7, URZ, UR10, URZ, 0x33, !UPT ;  /* 0x0000000a3f077292 */ /* 0x000fe4000f8e333f */
[----:B------:R-:W-:Y:S01]  /*135a0*/  ULOP3.LUT UR6, UR6, 0x80, URZ, 0xc0, !UPT ;  /* 0x0000008006067892 */ /* 0x000fe2000f8ec03f */
[----:B------:R-:W-:Y:S01]  /*135b0*/  ULDC UR10, c[0x0][0x14] ;  /* 0x00000500000a7ab9 */ /* 0x000fe20000000800 */
[----:B------:R-:W-:Y:S02]  /*135c0*/  ULOP3.LUT UR14, UR14, 0x14100, URZ, 0xfc, !UPT ;  /* 0x000141000e0e7892 */ /* 0x000fe4000f8efc3f */
[----:B------:R-:W-:Y:S02]  /*135d0*/  UIMAD.WIDE.U32 UR24, UR8, UR10, URZ ;  /* 0x0000000a081872a5 */ /* 0x000fe4000f8e003f */
[----:B------:R-:W-:-:S02]  /*135e0*/  UIMAD UR15, UR9, UR10, URZ ;  /* 0x0000000a090f72a4 */ /* 0x000fc4000f8e023f */
[----:B------:R-:W-:Y:S02]  /*135f0*/  UIADD3 UR28, UR13, 0x1, URZ ;  /* 0x000000010d1c7890 */ /* 0x000fe4000fffe03f */
[----:B------:R-:W-:Y:S01]  /*13600*/  UIADD3 UR15, UR25, UR15, URZ ;  /* 0x0000000f190f7290 */ /* 0x000fe2000fffe03f */
[----:B------:R-:W-:-:S11]  /*13610*/  ULDC.64 UR26, c[0x0][0x198] ;  /* 0x00006600001a7ab9 */ /* 0x000fd60000000a00 */
.L_x_567:
[----:B------:R-:W-:-:S03]  /*13620*/  UMOV UR8, 0xffffffff ;  /* 0xffffffff00087882 */ /* 0x000fc60000000000 */
[----:B------:R-:W-:Y:S05]  /*13630*/  BRA.DIV UR8, `(.L_x_557) ;  /* 0x0000000e08fc7947 */ /* 0x000fea000b800000 */
[----:B------:R-:W-:-:S13]  /*13640*/  ELECT P6, URZ, PT ;  /* 0x00000000003f782f */ /* 0x000fda00038c0000 */
.L_x_579:
[----:B------:R-:W0:Y:S01]  /*13650*/  LDC R4, c[0x0][0x28c] ;  /* 0x0000a300ff047b82 */ /* 0x000e220000000800 */
[----:B------:R-:W-:Y:S01]  /*13660*/  BSSY B1, `(.L_x_558) ;  /* 0x000003a000017945 */ /* 0x000fe20003800000 */
[----:B0-----:R-:W-:-:S13]  /*13670*/  ISETP.LT.OR P6, PT, R4, 0x1, !P6 ;  /* 0x000000010400780c */ /* 0x001fda00077c1670 */
[----:B------:R-:W-:Y:S05]  /*13680*/  @P6 BRA `(.L_x_559) ;  /* 0x0000000000dc6947 */ /* 0x000fea0003800000 */
[----:B------:R-:W-:Y:S01]  /*13690*/  LEA R2, R2, UR6, 0x8 ;  /* 0x0000000602027c11 */ /* 0x000fe2000f8e40ff */
[----:B------:R-:W-:Y:S01]  /*136a0*/  IMAD.SHL.U32 R3, R3, 0x100, RZ ;  /* 0x0000010003037824 */ /* 0x000fe200078e00ff */
[----:B------:R-:W-:Y:S01]  /*136b0*/  MOV R11, UR28 ;  /* 0x0000001c000b7c02 */ /* 0x000fe20008000f00 */
[----:B------:R-:W-:Y:S02]  /*136c0*/  IMAD.MOV.U32 R13, RZ, RZ, RZ ;  /* 0x000000ffff0d7224 */ /* 0x000fe400078e00ff */
[----:B------:R-:W-:Y:S02]  /*136d0*/  IMAD.MOV.U32 R4, RZ, RZ, R0 ;  /* 0x000000ffff047224 */ /* 0x000fe400078e0000 */
[----:B------:R-:W-:-:S07]  /*136e0*/  IMAD.MOV.U32 R5, RZ, RZ, R6 ;  /* 0x000000ffff057224 */ /* 0x000fce00078e0006 */
.L_x_562:
[----:B------:R-:W0:Y:S01]  /*136f0*/  S2R R10, SR_CgaCtaId ;  /* 0x00000000000a7919 */ /* 0x000e220000008800 */
[----:B------:R-:W-:Y:S01]  /*13700*/  MOV R7, 0x400 ;  /* 0x0000040000077802 */ /* 0x000fe20000000f00 */
[----:B------:R-:W1:Y:S03]  /*13710*/  S2R R15, SR_TID.X ;  /* 0x00000000000f7919 */ /* 0x000e660000002100 */
[----:B0-----:R-:W-:Y:S02]  /*13720*/  LEA R14, R10, R7, 0x18 ;  /* 0x000000070a0e7211 */ /* 0x001fe400078ec0ff */
[----:B------:R-:W-:Y:S02]  /*13730*/  SHF.L.U32 R7, R4, 0x1f, RZ ;  /* 0x0000001f04077819 */ /* 0x000fe400000006ff */
[----:B-1----:R-:W-:Y:S01]  /*13740*/  LOP3.LUT P1, RZ, R15, 0x7f, RZ, 0xc0, !PT ;  /* 0x0000007f0fff7812 */ /* 0x002fe2000782c0ff */
[----:B------:R-:W-:-:S04]  /*13750*/  IMAD R12, R5, 0x8, R14 ;  /* 0x00000008050c7824 */ /* 0x000fc800078e020e */
[----:B------:R-:W0:Y:S08]  /*13760*/  SYNCS.PHASECHK.TRANS64.TRYWAIT P0, [R12+URZ+0x28], R7 ;  /* 0x000028070c0075a7 */ /* 0x000e30000800017f */
[----:B------:R-:W1:Y:S01]  /*13770*/  @!P1 LDC R10, c[0x0][0x500] ;  /* 0x00014000ff0a9b82 */ /* 0x000e620000000800 */
[----:B0-----:R-:W-:Y:S05]  /*13780*/  @!P0 BRA `(.L_x_560) ;  /* 0x0000000c00c88947 */ /* 0x001fea0003800000 */
.L_x_580:
[----:B------:R-:W-:Y:S01]  /*13790*/  UPRMT UR8, UR23, 0x9910, URZ ;  /* 0x0000991017087896 */ /* 0x000fe2000800003f */
[----:B-1----:R1:W-:Y:S03]  /*137a0*/  @!P1 SYNCS.ARRIVE.TRANS64 RZ, [R12+URZ], R10 ;  /* 0x0000000a0cff99a7 */ /* 0x0023e6000800003f */
[----:B------:R-:W-:-:S06]  /*137b0*/  UISETP.NE.AND UP0, UPT, UR8, 0x2, UPT ;  /* 0x000000020800788c */ /* 0x000fcc000bf05270 */
[----:B------:R-:W-:-:S13]  /*137c0*/  PLOP3.LUT P0, PT, PT, PT, UP0, 0x80, 0x0 ;  /* 0x000000000000781c */ /* 0x000fda0003f0f008 */
[----:B-1----:R-:W-:Y:S05]  /*137d0*/  @P0 BRA `(.L_x_561) ;  /* 0x0000000000040947 */ /* 0x002fea0003800000 */
[----:B------:R-:W-:Y:S01]  /*137e0*/  BPT.TRAP 0x1 ;  /* 0x000000040000795c */ /* 0x000fe20000300000 */
.L_x_561:
[----:B0-----:R-:W-:Y:S01]  /*137f0*/  LEA R7, R5, R14, 0xe ;  /* 0x0000000e05077211 */ /* 0x001fe200078e70ff */
[----:B------:R-:W-:Y:S01]  /*13800*/  VIADD R11, R11, 0xffffffff ;  /* 0xffffffff0b0b7836 */ /* 0x000fe20000000000 */
[----:B------:R-:W-:Y:S01]  /*13810*/  R2UR UR11, R5 ;  /* 0x00000000050b72ca */ /* 0x000fe200000e0000 */
[----:B------:R-:W-:Y:S01]  /*13820*/  UIADD3 UR16, UP0, UR26, 0xf0, URZ ;  /* 0x000000f01a107890 */ /* 0x000fe2000ff1e03f */
[----:B------:R-:W-:Y:S01]  /*13830*/  R2UR UR8, R7 ;  /* 0x00000000070872ca */ /* 0x000fe200000e0000 */
[----:B------:R-:W-:Y:S01]  /*13840*/  UIADD3 UR30, UP1, UR26, 0x1f0, URZ ;  /* 0x000001f01a1e7890 */ /* 0x000fe2000ff3e03f */
[----:B------:R-:W-:Y:S01]  /*13850*/  R2UR UR20, R14 ;  /* 0x000000000e1472ca */ /* 0x000fe200000e0000 */
[----:B------:R-:W-:Y:S01]  /*13860*/  UIADD3.X UR17, URZ, UR27, URZ, UP0, !UPT ;  /* 0x0000001b3f117290 */ /* 0x000fe200087fe43f */
[----:B------:R-:W-:Y:S01]  /*13870*/  R2UR UR21, R3 ;  /* 0x00000000031572ca */ /* 0x000fe200000e0000 */
[----:B------:R-:W-:Y:S01]  /*13880*/  VIADD R5, R5, 0x1 ;  /* 0x0000000105057836 */ /* 0x000fe20000000000 */
[----:B------:R-:W-:Y:S01]  /*13890*/  R2UR UR9, R12 ;  /* 0x000000000c0972ca */ /* 0x000fe200000e0000 */
[----:B------:R-:W-:Y:S01]  /*138a0*/  UIADD3.X UR31, URZ, UR27, URZ, UP1, !UPT ;  /* 0x0000001b3f1f7290 */ /* 0x000fe20008ffe43f */
[----:B------:R-:W-:Y:S01]  /*138b0*/  R2UR UR10, R13 ;  /* 0x000000000d0a72ca */ /* 0x000fe200000e0000 */
[----:B------:R-:W-:Y:S01]  /*138c0*/  UMOV UR18, 0x0 ;  /* 0x0000000000127882 */ /* 0x000fe20000000000 */
[----:B------:R-:W-:Y:S01]  /*138d0*/  R2UR UR12, R9 ;  /* 0x00000000090c72ca */ /* 0x000fe200000e0000 */
[----:B------:R-:W-:Y:S01]  /*138e0*/  ULEA UR11, UR11, UR14, 0xe ;  /* 0x0000000e0b0b7291 */ /* 0x000fe2000f8e703f */
[----:B------:R-:W-:Y:S01]  /*138f0*/  R2UR UR22, R2 ;  /* 0x00000000021672ca */ /* 0x000fe200000e0000 */
[----:B------:R-:W-:Y:S01]  /*13900*/  UIADD3 UR8, UR8, 0x100, URZ ;  /* 0x0000010008087890 */ /* 0x000fe2000fffe03f */
[----:B------:R-:W-:Y:S01]  /*13910*/  ISETP.GT.AND P1, PT, R11, 0x1, PT ;  /* 0x000000010b00780c */ /* 0x000fe20003f24270 */
[----:B------:R-:W-:Y:S01]  /*13920*/  UIADD3 UR20, UR20, UR11, URZ ;  /* 0x0000000b14147290 */ /* 0x000fe2000fffe03f */
[----:B------:R-:W-:Y:S01]  /*13930*/  ISETP.NE.AND P0, PT, R5, 0x5, PT ;  /* 0x000000050500780c */ /* 0x000fe20003f05270 */
[----:B------:R-:W-:Y:S01]  /*13940*/  UMOV UR19, 0x10000000 ;  /* 0x1000000000137882 */ /* 0x000fe20000000000 */
[----:B------:R-:W-:Y:S01]  /*13950*/  UMOV UR11, UR21 ;  /* 0x00000015000b7c82 */ /* 0x000fe20008000000 */
[----:B------:R-:W-:Y:S01]  /*13960*/  UMOV UR29, 0x30000 ;  /* 0x00030000001d7882 */ /* 0x000fe20000000000 */
[----:B------:R-:W-:Y:S01]  /*13970*/  SEL R7, RZ, 0x1, P0 ;  /* 0x00000001ff077807 */ /* 0x000fe20000000000 */
[----:B------:R-:W-:Y:S01]  /*13980*/  VIADD R13, R13, 0x40 ;  /* 0x000000400d0d7836 */ /* 0x000fe20000000000 */
[----:B------:R-:W-:Y:S01]  /*13990*/  SEL R5, R5, RZ, P0 ;  /* 0x000000ff05057207 */ /* 0x000fe20000000000 */
[----:B------:R0:W-:Y:S01]  /*139a0*/  UTMALDG.3D [UR8], [UR16], desc[UR18] ;  /* 0x00001208100075b4 */ /* 0x0001e20008011000 */
[----:B------:R-:W-:Y:S01]  /*139b0*/  LOP3.LUT R4, R4, R7, RZ, 0x3c, !PT ;  /* 0x0000000704047212 */ /* 0x000fe200078e3cff */
[----:B0-----:R-:W-:Y:S01]  /*139c0*/  UMOV UR8, UR20 ;  /* 0x0000001400087c82 */ /* 0x001fe20008000000 */
[----:B------:R-:W-:-:S02]  /*139d0*/  UMOV UR11, UR22 ;  /* 0x00000016000b7c82 */ /* 0x000fc40008000000 */
[----:B------:R0:W-:Y:S02]  /*139e0*/  UTMALDG.3D.MULTICAST [UR8], [UR30], UR29, desc[UR18] ;  /* 0x000012081e0073b4 */ /* 0x0001e4000801181d */
[----:B0-----:R-:W-:Y:S05]  /*139f0*/  @P1 BRA `(.L_x_562) ;  /* 0xfffffffc003c1947 */ /* 0x001fea000383ffff */
.L_x_559:
[----:B------:R-:W-:Y:S05]  /*13a00*/  BSYNC B1 ;  /* 0x0000000000017941 */ /* 0x000fea0003800000 */
.L_x_558:
[----:B------:R-:W2:Y:S01]  /*13a10*/  LDL.LU R14, [R1+0x200] ;  /* 0x00020000010e7983 */ /* 0x000ea20000300800 */
[----:B------:R-:W-:Y:S01]  /*13a20*/  LOP3.LUT P0, RZ, R8, 0xff, RZ, 0xc0, !PT ;  /* 0x000000ff08ff7812 */ /* 0x000fe2000780c0ff */
[----:B------:R-:W-:Y:S02]  /*13a30*/  ULDC.64 UR8, c[0x0][0x650] ;  /* 0x0001940000087ab9 */ /* 0x000fe40000000a00 */
[----:B------:R-:W3:Y:S01]  /*13a40*/  LDL.LU R12, [R1+0x204] ;  /* 0x00020400010c7983 */ /* 0x000ee20000300800 */
[----:B------:R-:W-:Y:S01]  /*13a50*/  IADD3 R6, R6, UR13, RZ ;  /* 0x0000000d06067c10 */ /* 0x000fe2000fffe0ff */
[----:B------:R-:W-:Y:S01]  /*13a60*/  UISETP.GE.U32.AND UP0, UPT, UR13, 0x5, UPT ;  /* 0x000000050d00788c */ /* 0x000fe2000bf06070 */
[----:B------:R-:W-:Y:S01]  /*13a70*/  BSSY B1, `(.L_x_563) ;  /* 0x0000074000017945 */ /* 0x000fe20003800000 */
[----:B------:R-:W-:Y:S02]  /*13a80*/  MOV R9, 0xffffffff ;  /* 0xffffffff00097802 */ /* 0x000fe40000000f00 */
[----:B------:R-:W-:-:S02]  /*13a90*/  PRMT R4, RZ, 0x7610, R4 ;  /* 0x00007610ff047816 */ /* 0x000fc40000000004 */
[----:B------:R-:W-:Y:S02]  /*13aa0*/  PLOP3.LUT P1, PT, PT, PT, UP0, 0x80, 0x0 ;  /* 0x000000000000781c */ /* 0x000fe40003f2f008 */
[----:B------:R-:W0:Y:S01]  /*13ab0*/  @P0 S2R R3, SR_CgaCtaId ;  /* 0x0000000000030919 */ /* 0x000e220000008800 */
[----:B------:R-:W-:Y:S02]  /*13ac0*/  @P0 MOV R2, 0x400 ;  /* 0x0000040000020802 */ /* 0x000fe40000000f00 */
[----:B------:R-:W-:Y:S02]  /*13ad0*/  PRMT R8, RZ, 0x7610, R8 ;  /* 0x00007610ff087816 */ /* 0x000fe40000000008 */
[----:B0-----:R-:W-:-:S04]  /*13ae0*/  @P0 LEA R2, R3, R2, 0x18 ;  /* 0x0000000203020211 */ /* 0x001fc800078ec0ff */
[----:B------:R0:W-:Y:S01]  /*13af0*/  @P0 SYNCS.ARRIVE.TRANS64.A1T0 RZ, [R2+URZ+0x68], RZ ;  /* 0x000068ff02ff09a7 */ /* 0x0001e2000810003f */
[----:B------:R-:W-:Y:S01]  /*13b00*/  ISETP.GT.U32.AND P0, PT, R6, 0x4, PT ;  /* 0x000000040600780c */ /* 0x000fe20003f04070 */
[----:B0-----:R-:W-:-:S05]  /*13b10*/  IMAD.U32 R2, RZ, RZ, UR13 ;  /* 0x0000000dff027e24 */ /* 0x001fca000f8e00ff */
[----:B------:R-:W-:Y:S01]  /*13b20*/  ISETP.LT.U32.AND P0, PT, R2, 0x5, P0 ;  /* 0x000000050200780c */ /* 0x000fe20000701070 */
[----:B------:R-:W-:-:S04]  /*13b30*/  IMAD.WIDE.U32 R2, R6, -0x33333333, RZ ;  /* 0xcccccccd06027825 */ /* 0x000fc800078e00ff */
[----:B------:R-:W-:Y:S01]  /*13b40*/  IMAD.MOV.U32 R2, RZ, RZ, -0x1 ;  /* 0xffffffffff027424 */ /* 0x000fe200078e00ff */
[----:B------:R-:W-:Y:S02]  /*13b50*/  SHF.R.U32.HI R5, RZ, 0x2, R3 ;  /* 0x00000002ff057819 */ /* 0x000fe40000011603 */
[----:B------:R-:W-:-:S03]  /*13b60*/  SEL R3, RZ, 0x1, !P0 ;  /* 0x00000001ff037807 */ /* 0x000fc60004000000 */
[----:B------:R-:W-:Y:S01]  /*13b70*/  IMAD R6, R5, -0x5, R6 ;  /* 0xfffffffb05067824 */ /* 0x000fe200078e0206 */
[----:B------:R-:W-:Y:S01]  /*13b80*/  LOP3.LUT R0, R0, R3, RZ, 0x3c, !PT ;  /* 0x0000000300007212 */ /* 0x000fe200078e3cff */
[----:B------:R-:W-:-:S03]  /*13b90*/  IMAD.MOV.U32 R3, RZ, RZ, -0x1 ;  /* 0xffffffffff037424 */ /* 0x000fc600078e00ff */
[----:B------:R-:W-:Y:S02]  /*13ba0*/  @P1 LOP3.LUT R0, R0, 0x1, R5, 0x78, !PT ;  /* 0x0000000100001812 */ /* 0x000fe400078e7805 */
[----:B---3--:R-:W-:-:S04]  /*13bb0*/  IADD3 R12, P0, R12, UR24, RZ ;  /* 0x000000180c0c7c10 */ /* 0x008fc8000ff1e0ff */
[----:B--2---:R-:W-:Y:S01]  /*13bc0*/  IADD3.X R14, R14, UR15, RZ, P0, !PT ;  /* 0x0000000f0e0e7c10 */ /* 0x004fe200087fe4ff */
[----:B------:R0:W-:Y:S01]  /*13bd0*/  STL [R1+0x204], R12 ;  /* 0x0002040c01007387 */ /* 0x0001e20000100800 */
[----:B------:R-:W-:-:S03]  /*13be0*/  ISETP.GE.U32.AND P0, PT, R12, UR8, PT ;  /* 0x000000080c007c0c */ /* 0x000fc6000bf06070 */
[----:B------:R0:W-:Y:S01]  /*13bf0*/  STL [R1+0x200], R14 ;  /* 0x0002000e01007387 */ /* 0x0001e20000100800 */
[----:B------:R-:W-:-:S13]  /*13c00*/  ISETP.GE.U32.AND.EX P0, PT, R14, UR9, PT, P0 ;  /* 0x000000090e007c0c */ /* 0x000fda000bf06100 */
[----:B0-----:R-:W-:Y:S05]  /*13c10*/  @P0 BRA `(.L_x_564) ;  /* 0x0000000400640947 */ /* 0x001fea0003800000 */
[----:B------:R-:W0:Y:S01]  /*13c20*/  S2R R7, SR_CTAID.X ;  /* 0x0000000000077919 */ /* 0x000e220000002500 */
[----:B------:R-:W-:Y:S01]  /*13c30*/  ULDC UR8, c[0x0][0x150] ;  /* 0x0000540000087ab9 */ /* 0x000fe20000000800 */
[----:B------:R-:W1:Y:S01]  /*13c40*/  LDC R4, c[0x0][0x144] ;  /* 0x00005100ff047b82 */ /* 0x000e620000000800 */
[----:B------:R-:W-:Y:S01]  /*13c50*/  UISETP.NE.AND UP0, UPT, UR46, URZ, UPT ;  /* 0x0000003f2e00728c */ /* 0x000fe2000bf05270 */
[----:B------:R-:W2:Y:S01]  /*13c60*/  S2R R5, SR_CTAID.Y ;  /* 0x0000000000057919 */ /* 0x000ea20000002600 */
[----:B------:R-:W-:-:S04]  /*13c70*/  ULDC UR11, c[0x0][0x630] ;  /* 0x00018c00000b7ab9 */ /* 0x000fc80000000800 */
[----:B------:R-:W-:Y:S01]  /*13c80*/  PLOP3.LUT P0, PT, PT, PT, UP0, 0x80, 0x0 ;  /* 0x000000000000781c */ /* 0x000fe20003f0f008 */
[----:B------:R-:W3:Y:S01]  /*13c90*/  LDC R10, c[0x0][0x148] ;  /* 0x00005200ff0a7b82 */ /* 0x000ee20000000800 */
[----:B0-----:R-:W-:Y:S02]  /*13ca0*/  I2FP.F32.U32 R2, R7 ;  /* 0x0000000700027245 */ /* 0x001fe40000201000 */
[----:B--2---:R-:W-:-:S03]  /*13cb0*/  I2FP.F32.U32 R3, R5 ;  /* 0x0000000500037245 */ /* 0x004fc60000201000 */
[----:B------:R-:W-:Y:S01]  /*13cc0*/  FMUL R2, R2, UR8 ;  /* 0x0000000802027c20 */ /* 0x000fe20008400000 */
[----:B------:R-:W-:Y:S02]  /*13cd0*/  ULDC UR8, c[0x0][0x154] ;  /* 0x0000550000087ab9 */ /* 0x000fe40000000800 */
[----:B------:R-:W-:Y:S01]  /*13ce0*/  FMUL R9, R3, UR8 ;  /* 0x0000000803097c20 */ /* 0x000fe20008400000 */
[----:B------:R-:W-:Y:S02]  /*13cf0*/  ULDC.64 UR8, c[0x0][0x628] ;  /* 0x00018a0000087ab9 */ /* 0x000fe40000000a00 */
[----:B------:R-:W0:Y:S08]  /*13d00*/  F2I.U32.TRUNC.NTZ R2, R2 ;  /* 0x0000000200027305 */ /* 0x000e30000020f000 */
[----:B------:R-:W2:Y:S01]  /*13d10*/  F2I.U32.TRUNC.NTZ R9, R9 ;  /* 0x0000000900097305 */ /* 0x000ea2000020f000 */
[----:B0-----:R-:W-:-:S02]  /*13d20*/  IMAD.MOV R3, RZ, RZ, -R2 ;  /* 0x000000ffff037224 */ /* 0x001fc400078e0a02 */
[----:B------:R-:W-:Y:S02]  /*13d30*/  IMAD.MOV.U32 R2, RZ, RZ, R12 ;  /* 0x000000ffff027224 */ /* 0x000fe400078e000c */
[----:B-1----:R-:W-:Y:S02]  /*13d40*/  IMAD R7, R4, R3, R7 ;  /* 0x0000000304077224 */ /* 0x002fe400078e0207 */
[----:B--2---:R-:W-:-:S04]  /*13d50*/  IMAD.MOV R3, RZ, RZ, -R9 ;  /* 0x000000ffff037224 */ /* 0x004fc800078e0a09 */
[----:B---3--:R-:W-:Y:S01]  /*13d60*/  @P0 IMAD R7, R10, R3, R5 ;  /* 0x000000030a070224 */ /* 0x008fe200078e0205 */
[----:B------:R-:W-:Y:S02]  /*13d70*/  ISETP.NE.U32.AND P0, PT, RZ, UR8, PT ;  /* 0x00000008ff007c0c */ /* 0x000fe4000bf05070 */
[----:B------:R-:W-:Y:S02]  /*13d80*/  MOV R3, R14 ;  /* 0x0000000e00037202 */ /* 0x000fe40000000f00 */
[----:B------:R-:W-:-:S13]  /*13d90*/  ISETP.NE.AND.EX P0, PT, RZ, UR9, PT, P0 ;  /* 0x00000009ff007c0c */ /* 0x000fda000bf05300 */
[----:B------:R-:W-:Y:S05]  /*13da0*/  @!P0 BRA `(.L_x_565) ;  /* 0x0000000000288947 */ /* 0x000fea0003800000 */
[----:B------:R-:W-:Y:S02]  /*13db0*/  ULDC UR10, c[0x0][0x634] ;  /* 0x00018d00000a7ab9 */ /* 0x000fe40000000800 */
[----:B------:R-:W-:-:S05]  /*13dc0*/  IADD3 R3, P0, R12, UR10, RZ ;  /* 0x0000000a0c037c10 */ /* 0x000fca000ff1e0ff */
[----:B------:R-:W-:-:S04]  /*13dd0*/  IMAD.X R9, RZ, RZ, R14, P0 ;  /* 0x000000ffff097224 */ /* 0x000fc800000e060e */
[----:B------:R-:W-:-:S04]  /*13de0*/  IMAD.WIDE.U32 R4, R9, UR8, RZ ;  /* 0x0000000809047c25 */ /* 0x000fc8000f8e00ff */
[----:B------:R-:W-:-:S04]  /*13df0*/  IMAD.WIDE.U32 R4, P0, R3, UR9, R4 ;  /* 0x0000000903047c25 */ /* 0x000fc8000f800004 */
[----:B------:R-:W-:-:S04]  /*13e00*/  IMAD.WIDE.U32 R2, R3, UR8, RZ ;  /* 0x0000000803027c25 */ /* 0x000fc8000f8e00ff */
[----:B------:R-:W-:Y:S01]  /*13e10*/  IMAD.MOV.U32 R2, RZ, RZ, R5 ;  /* 0x000000ffff027224 */ /* 0x000fe200078e0005 */
[----:B------:R-:W-:Y:S01]  /*13e20*/  IADD3 RZ, P1, R3, R4, RZ ;  /* 0x0000000403ff7210 */ /* 0x000fe20007f3e0ff */
[----:B------:R-:W-:-:S04]  /*13e30*/  IMAD.X R3, RZ, RZ, RZ, P0 ;  /* 0x000000ffff037224 */ /* 0x000fc800000e06ff */
[----:B------:R-:W-:-:S08]  /*13e40*/  IMAD.WIDE.U32.X R2, R9, UR9, R2, P1 ;  /* 0x0000000909027c25 */ /* 0x000fd000088e0402 */
.L_x_565:
[--C-:B------:R-:W-:Y:S01]  /*13e50*/  SHF.R.U64 R9, R2, UR11, R3.reuse ;  /* 0x0000000b02097c19 */ /* 0x100fe20008001203 */
[----:B------:R-:W-:Y:S01]  /*13e60*/  ULDC.64 UR8, c[0x0][0x620] ;  /* 0x0001880000087ab9 */ /* 0x000fe20000000a00 */
[----:B------:R-:W-:Y:S01]  /*13e70*/  SHF.R.U32.HI R2, RZ, UR11, R3 ;  /* 0x0000000bff027c19 */ /* 0x000fe20008011603 */
[----:B------:R-:W-:Y:S01]  /*13e80*/  IMAD.MOV.U32 R3, RZ, RZ, R14 ;  /* 0x000000ffff037224 */ /* 0x000fe200078e000e */
[----:B------:R-:W-:Y:S01]  /*13e90*/  IADD3 R11, P0, RZ, -R9, RZ ;  /* 0x80000009ff0b7210 */ /* 0x000fe20007f1e0ff */
[----:B------:R-:W-:-:S03]  /*13ea0*/  ULDC.64 UR10, c[0x0][0x640] ;  /* 0x00019000000a7ab9 */ /* 0x000fc60000000a00 */
[----:B------:R-:W-:Y:S02]  /*13eb0*/  IADD3.X R2, RZ, ~R2, RZ, P0, !PT ;  /* 0x80000002ff027210 */ /* 0x000fe400007fe4ff */
[----:B------:R-:W-:-:S03]  /*13ec0*/  ISETP.NE.U32.AND P0, PT, RZ, UR10, PT ;  /* 0x0000000aff007c0c */ /* 0x000fc6000bf05070 */
[----:B------:R-:W-:Y:S01]  /*13ed0*/  IMAD R2, R2, UR8, RZ ;  /* 0x0000000802027c24 */ /* 0x000fe2000f8e02ff */
[----:B------:R-:W-:-:S03]  /*13ee0*/  ISETP.NE.AND.EX P0, PT, RZ, UR11, PT, P0 ;  /* 0x0000000bff007c0c */ /* 0x000fc6000bf05300 */
[----:B------:R-:W-:Y:S02]  /*13ef0*/  IMAD R5, R11, UR9, R2 ;  /* 0x000000090b057c24 */ /* 0x000fe4000f8e0202 */
[----:B------:R-:W-:-:S04]  /*13f00*/  IMAD.MOV.U32 R2, RZ, RZ, R12 ;  /* 0x000000ffff027224 */ /* 0x000fc800078e000c */
[----:B------:R-:W-:Y:S01]  /*13f10*/  IMAD.WIDE.U32 R2, R11, UR8, R2 ;  /* 0x000000080b027c25 */ /* 0x000fe2000f8e0002 */
[----:B------:R-:W-:-:S03]  /*13f20*/  ULDC UR8, c[0x0][0x618] ;  /* 0x0001860000087ab9 */ /* 0x000fc60000000800 */
[----:B------:R-:W-:-:S05]  /*13f30*/  IMAD.IADD R3, R3, 0x1, R5 ;  /* 0x0000000103037824 */ /* 0x000fca00078e0205 */
[--C-:B------:R-:W-:Y:S02]  /*13f40*/  SHF.R.U64 R10, R2, UR8, R3.reuse ;  /* 0x00000008020a7c19 */ /* 0x100fe40008001203 */
[----:B------:R-:W-:Y:S01]  /*13f50*/  SHF.R.U32.HI R3, RZ, UR8, R3 ;  /* 0x00000008ff037c19 */ /* 0x000fe20008011603 */
[----:B------:R-:W-:-:S03]  /*13f60*/  ULDC UR8, c[0x0][0x608] ;  /* 0x0001820000087ab9 */ /* 0x000fc60000000800 */
[--C-:B------:R-:W-:Y:S02]  /*13f70*/  SHF.R.U64 R12, R10, UR8, R3.reuse ;  /* 0x000000080a0c7c19 */ /* 0x100fe40008001203 */
[----:B------:R-:W-:Y:S01]  /*13f80*/  SHF.R.U32.HI R3, RZ, UR8, R3 ;  /* 0x00000008ff037c19 */ /* 0x000fe20008011603 */
[----:B------:R-:W-:-:S03]  /*13f90*/  ULDC UR8, c[0x0][0x658] ;  /* 0x0001960000087ab9 */ /* 0x000fc60000000800 */
[--C-:B------:R-:W-:Y:S02]  /*13fa0*/  SHF.R.U32.HI R13, RZ, UR8, R3.reuse ;  /* 0x00000008ff0d7c19 */ /* 0x100fe40008011603 */
[----:B------:R-:W-:-:S03]  /*13fb0*/  SHF.R.U64 R11, R12, UR8, R3 ;  /* 0x000000080c0b7c19 */ /* 0x000fc60008001203 */
[----:B------:R-:W-:Y:S01]  /*13fc0*/  IMAD.MOV.U32 R3, RZ, RZ, R13 ;  /* 0x000000ffff037224 */ /* 0x000fe200078e000d */
[----:B------:R-:W-:Y:S01]  /*13fd0*/  MOV R2, R11 ;  /* 0x0000000b00027202 */ /* 0x000fe20000000f00 */
[----:B------:R-:W-:Y:S06]  /*13fe0*/  @!P0 BRA `(.L_x_566) ;  /* 0x0000000000288947 */ /* 0x000fec0003800000 */
[----:B------:R-:W-:Y:S02]  /*13ff0*/  ULDC UR8, c[0x0][0x64c] ;  /* 0x0001930000087ab9 */ /* 0x000fe40000000800 */
[----:B------:R-:W-:-:S05]  /*14000*/  IADD3 R3, P0, R11, UR8, RZ ;  /* 0x000000080b037c10 */ /* 0x000fca000ff1e0ff */
[----:B------:R-:W-:-:S04]  /*14010*/  IMAD.X R13, RZ, RZ, R13, P0 ;  /* 0x000000ffff0d7224 */ /* 0x000fc800000e060d */
[----:B------:R-:W-:-:S04]  /*14020*/  IMAD.WIDE.U32 R4, R13, UR10, RZ ;  /* 0x0000000a0d047c25 */ /* 0x000fc8000f8e00ff */
[----:B------:R-:W-:-:S04]  /*14030*/  IMAD.WIDE.U32 R4, P0, R3, UR11, R4 ;  /* 0x0000000b03047c25 */ /* 0x000fc8000f800004 */
[----:B------:R-:W-:Y:S01]  /*14040*/  IMAD.WIDE.U32 R2, R3, UR10, RZ ;  /* 0x0000000a03027c25 */ /* 0x000fe2000f8e00ff */
[----:B------:R-:W-:-:S04]  /*14050*/  MOV R2, R5 ;  /* 0x0000000500027202 */ /* 0x000fc80000000f00 */
[----:B------:R-:W-:Y:S01]  /*14060*/  IADD3 RZ, P1, R3, R4, RZ ;  /* 0x0000000403ff7210 */ /* 0x000fe20007f3e0ff */
[----:B------:R-:W-:-:S04]  /*14070*/  IMAD.X R3, RZ, RZ, RZ, P0 ;  /* 0x000000ffff037224 */ /* 0x000fc800000e06ff */
[----:B------:R-:W-:-:S08]  /*14080*/  IMAD.WIDE.U32.X R2, R13, UR11, R2, P1 ;  /* 0x0000000b0d027c25 */ /* 0x000fd000088e0402 */
.L_x_566:
[----:B------:R-:W-:Y:S01]  /*14090*/  ULDC UR8, c[0x0][0x648] ;  /* 0x0001920000087ab9 */ /* 0x000fe20000000800 */
[----:B------:R-:W-:Y:S01]  /*140a0*/  LOP3.LUT R12, R12, UR7, RZ, 0xc0, !PT ;  /* 0x000000070c0c7c12 */ /* 0x000fe2000f8ec0ff */
[----:B------:R-:W-:Y:S01]  /*140b0*/  UISETP.NE.AND UP0, UPT, UR46, URZ, UPT ;  /* 0x0000003f2e00728c */ /* 0x000fe2000bf05270 */
[----:B------:R-:W-:Y:S01]  /*140c0*/  SHF.R.U64 R3, R2, UR8, R3 ;  /* 0x0000000802037c19 */ /* 0x000fe20008001203 */
[----:B------:R-:W-:Y:S01]  /*140d0*/  ULDC UR8, c[0x0][0x638] ;  /* 0x00018e0000087ab9 */ /* 0x000fe20000000800 */
[----:B------:R-:W-:-:S03]  /*140e0*/  LOP3.LUT R4, R10, UR4, RZ, 0xc0, !PT ;  /* 0x000000040a047c12 */ /* 0x000fc6000f8ec0ff */
[----:B------:R-:W-:Y:S01]  /*140f0*/  IMAD.MOV R2, RZ, RZ, -R3 ;  /* 0x000000ffff027224 */ /* 0x000fe200078e0a03 */
[----:B------:R-:W-:Y:S01]  /*14100*/  PLOP3.LUT P0, PT, PT, PT, UP0, 0x40, 0x0 ;  /* 0x000000000000781c */ /* 0x000fe20003f0e808 */
[----:B------:R-:W-:Y:S01]  /*14110*/  IMAD R12, R3, UR5, R12 ;  /* 0x00000005030c7c24 */ /* 0x000fe2000f8e020c */
[----:B------:R-:W-:Y:S01]  /*14120*/  PLOP3.LUT P1, PT, PT, PT, UP0, 0x40, 0x0 ;  /* 0x000000000000781c */ /* 0x000fe20003f2e808 */
[----:B------:R-:W-:Y:S01]  /*14130*/  IMAD R11, R2, UR8, R11 ;  /* 0x00000008020b7c24 */ /* 0x000fe2000f8e020b */
[----:B------:R-:W-:Y:S02]  /*14140*/  ULDC UR8, c[0x0][0x610] ;  /* 0x0001840000087ab9 */ /* 0x000fe40000000800 */
[----:B------:R-:W-:Y:S01]  /*14150*/  IMAD R7, R12, UR8, R7 ;  /* 0x000000080c077c24 */ /* 0x000fe2000f8e0207 */
[----:B------:R-:W-:Y:S02]  /*14160*/  ULDC UR8, c[0x0][0x600] ;  /* 0x0001800000087ab9 */ /* 0x000fe40000000800 */
[----:B------:R-:W-:-:S05]  /*14170*/  IMAD R4, R11, UR8, R4 ;  /* 0x000000080b047c24 */ /* 0x000fca000f8e0204 */
[----:B------:R-:W-:Y:S02]  /*14180*/  SEL R2, R4, R7, P0 ;  /* 0x0000000704027207 */ /* 0x000fe40000000000 */
[----:B------:R-:W-:Y:S01]  /*14190*/  SEL R3, R7, R4, P1 ;  /* 0x0000000407037207 */ /* 0x000fe20000800000 */
[----:B------:R-:W-:-:S07]  /*141a0*/  IMAD.MOV.U32 R4, RZ, RZ, 0x1 ;  /* 0x00000001ff047424 */ /* 0x000fce00078e00ff */
.L_x_564:
[----:B------:R-:W-:Y:S05]  /*141b0*/  BSYNC B1 ;  /* 0x0000000000017941 */ /* 0x000fea0003800000 */
.L_x_563:
[----:B------:R-:W-:-:S13]  /*141c0*/  LOP3.LUT P0, RZ, R4, 0xff, RZ, 0xc0, !PT ;  /* 0x000000ff04ff7812 */ /* 0x000fda000780c0ff */
[----:B------:R-:W-:Y:S05]  /*141d0*/  @P0 BRA `(.L_x_567) ;  /* 0xfffffff400100947 */ /* 0x000fea000383ffff */
[----:B------:R-:W-:Y:S05]  /*141e0*/  BSYNC B0 ;  /* 0x0000000000007941 */ /* 0x000fea0003800000 */
.L_x_556:
[----:B------:R-:W-:-:S03]  /*141f0*/  UMOV UR8, 0xffffffff ;  /* 0xffffffff00087882 */ /* 0x000fc60000000000 */
[----:B------:R-:W-:Y:S05]  /*14200*/  BRA.DIV UR8, `(.L_x_568) ;  /* 0x00000006083c7947 */ /* 0x000fea000b800000 */
[----:B------:R-:W-:-:S13]  /*14210*/  ELECT P6, URZ, PT ;  /* 0x00000000003f782f */ /* 0x000fda00038c0000 */
.L_x_583:
[----:B------:R-:W-:Y:S04]  /*14220*/  BSSY B0, `(.L_x_569) ;  /* 0x0000035000007945 */ /* 0x000fe80003800000 */
[----:B------:R-:W-:Y:S05]  /*14230*/  @!P6 BRA `(.L_x_570) ;  /* 0x0000000000cce947 */ /* 0x000fea0003800000 */
[----:B------:R-:W-:-:S04]  /*14240*/  ULOP3.LUT UR8, UR40, 0x2, URZ, 0xfc, !UPT ;  /* 0x0000000228087892 */ /* 0x000fc8000f8efc3f */
[----:B------:R-:W-:-:S06]  /*14250*/  UISETP.NE.AND UP0, UPT, UR8, 0x3, UPT ;  /* 0x000000030800788c */ /* 0x000fcc000bf05270 */
[----:B------:R-:W-:-:S13]  /*14260*/  PLOP3.LUT P0, PT, PT, PT, UP0, 0x80, 0x0 ;  /* 0x000000000000781c */ /* 0x000fda0003f0f008 */
[----:B------:R-:W-:Y:S05]  /*14270*/  @!P0 BRA `(.L_x_571) ;  /* 0x0000000000048947 */ /* 0x000fea0003800000 */
[----:B------:R-:W-:Y:S01]  /*14280*/  BPT.TRAP 0x1 ;  /* 0x000000040000795c */ /* 0x000fe20000300000 */
.L_x_571:
[----:B------:R-:W0:Y:S01]  /*14290*/  S2R R3, SR_CgaCtaId ;  /* 0x0000000000037919 */ /* 0x000e220000008800 */
[----:B------:R-:W-:-:S04]  /*142a0*/  MOV R2, 0x400 ;  /* 0x0000040000027802 */ /* 0x000fc80000000f00 */
[----:B0-----:R-:W-:Y:S02]  /*142b0*/  LEA R3, R3, R2, 0x18 ;  /* 0x0000000203037211 */ /* 0x001fe400078ec0ff */
[----:B------:R-:W-:-:S03]  /*142c0*/  SHF.L.U32 R2, R0, 0x1f, RZ ;  /* 0x0000001f00027819 */ /* 0x000fc600000006ff */
[----:B------:R-:W-:-:S05]  /*142d0*/  VIADD R3, R3, 0x28 ;  /* 0x0000002803037836 */ /* 0x000fca0000000000 */
[----:B------:R-:W-:-:S04]  /*142e0*/  LEA R5, R6, R3, 0x3 ;  /* 0x0000000306057211 */ /* 0x000fc800078e18ff */
[----:B------:R-:W0:Y:S02]  /*142f0*/  SYNCS.PHASECHK.TRANS64.TRYWAIT P0, [R5+URZ], R2 ;  /* 0x00000002050075a7 */ /* 0x000e24000800017f */
[----:B0-----:R-:W-:Y:S05]  /*14300*/  @!P0 BRA `(.L_x_572) ;  /* 0x00000004001c8947 */ /* 0x001fea0003800000 */
.L_x_584:
[----:B------:R-:W-:-:S05]  /*14310*/  VIADD R6, R6, 0x1 ;  /* 0x0000000106067836 */ /* 0x000fca0000000000 */
[----:B------:R-:W-:-:S04]  /*14320*/  ISETP.NE.AND P0, PT, R6, 0x5, PT ;  /* 0x000000050600780c */ /* 0x000fc80003f05270 */
[----:B0-----:R-:W-:Y:S02]  /*14330*/  SEL R5, RZ, 0x1, P0 ;  /* 0x00000001ff057807 */ /* 0x001fe40000000000 */
[----:B------:R-:W-:Y:S02]  /*14340*/  SEL R6, R6, RZ, P0 ;  /* 0x000000ff06067207 */ /* 0x000fe40000000000 */
[----:B------:R-:W-:-:S03]  /*14350*/  LOP3.LUT R5, R0, R5, RZ, 0x3c, !PT ;  /* 0x0000000500057212 */ /* 0x000fc600078e3cff */
[----:B------:R-:W-:Y:S01]  /*14360*/  IMAD R7, R6, 0x8, R3 ;  /* 0x0000000806077824 */ /* 0x000fe200078e0203 */
[----:B------:R-:W-:-:S04]  /*14370*/  SHF.L.U32 R0, R5, 0x1f, RZ ;  /* 0x0000001f05007819 */ /* 0x000fc800000006ff */
[----:B------:R-:W0:Y:S02]  /*14380*/  SYNCS.PHASECHK.TRANS64.TRYWAIT P0, [R7+URZ], R0 ;  /* 0x00000000070075a7 */ /* 0x000e24000800017f */
[----:B0-----:R-:W-:Y:S05]  /*14390*/  @!P0 BRA `(.L_x_573) ;  /* 0x00000004000c8947 */ /* 0x001fea0003800000 */
.L_x_585:
[----:B0-----:R-:W-:-:S05]  /*143a0*/  VIADD R0, R6, 0x1 ;  /* 0x0000000106007836 */ /* 0x001fca0000000000 */
[----:B------:R-:W-:-:S04]  /*143b0*/  ISETP.NE.AND P0, PT, R0, 0x5, PT ;  /* 0x000000050000780c */ /* 0x000fc80003f05270 */
[----:B------:R-:W-:Y:S02]  /*143c0*/  SEL R2, RZ, 0x1, P0 ;  /* 0x00000001ff027807 */ /* 0x000fe40000000000 */
[----:B------:R-:W-:Y:S02]  /*143d0*/  SEL R4, R0, RZ, P0 ;  /* 0x000000ff00047207 */ /* 0x000fe40000000000 */
[----:B------:R-:W-:Y:S02]  /*143e0*/  LOP3.LUT R5, R5, R2, RZ, 0x3c, !PT ;  /* 0x0000000205057212 */ /* 0x000fe400078e3cff */
[----:B------:R-:W-:Y:S02]  /*143f0*/  LEA R7, R4, R3, 0x3 ;  /* 0x0000000304077211 */ /* 0x000fe400078e18ff */
[----:B------:R-:W-:-:S04]  /*14400*/  SHF.L.U32 R0, R5, 0x1f, RZ ;  /* 0x0000001f05007819 */ /* 0x000fc800000006ff */
[----:B------:R-:W0:Y:S02]  /*14410*/  SYNCS.PHASECHK.TRANS64.TRYWAIT P0, [R7+URZ], R0 ;  /* 0x00000000070075a7 */ /* 0x000e24000800017f */
[----:B0-----:R-:W-:Y:S05]  /*14420*/  @!P0 BRA `(.L_x_574) ;  /* 0x0000000000fc8947 */ /* 0x001fea0003800000 */
.L_x_586:
[----:B0-----:R-:W-:-:S05]  /*14430*/  VIADD R0, R4, 0x1 ;  /* 0x0000000104007836 */ /* 0x001fca0000000000 */
[----:B------:R-:W-:-:S04]  /*14440*/  ISETP.NE.AND P0, PT, R0, 0x5, PT ;  /* 0x000000050000780c */ /* 0x000fc80003f05270 */
[----:B------:R-:W-:Y:S02]  /*14450*/  SEL R2, RZ, 0x1, P0 ;  /* 0x00000001ff027807 */ /* 0x000fe40000000000 */
[----:B------:R-:W-:Y:S02]  /*14460*/  SEL R4, R0, RZ, P0 ;  /* 0x000000ff00047207 */ /* 0x000fe40000000000 */
[----:B------:R-:W-:-:S03]  /*14470*/  LOP3.LUT R5, R5, R2, RZ, 0x3c, !PT ;  /* 0x0000000205057212 */ /* 0x000fc600078e3cff */
[----:B------:R-:W-:Y:S01]  /*14480*/  IMAD R7, R4, 0x8, R3 ;  /* 0x0000000804077824 */ /* 0x000fe200078e0203 */
[----:B------:R-:W-:-:S04]  /*14490*/  SHF.L.U32 R0, R5, 0x1f, RZ ;  /* 0x0000001f05007819 */ /* 0x000fc800000006ff */
[----:B------:R-:W0:Y:S02]  /*144a0*/  SYNCS.PHASECHK.TRANS64.TRYWAIT P0, [R7+URZ], R0 ;  /* 0x00000000070075a7 */ /* 0x000e24000800017f */
[----:B0-----:R-:W-:Y:S05]  /*144b0*/  @!P0 BRA `(.L_x_575) ;  /* 0x0000000000ec8947 */ /* 0x001fea0003800000 */
.L_x_587:
[----:B0-----:R-:W-:-:S05]  /*144c0*/  VIADD R0, R4, 0x1 ;  /* 0x0000000104007836 */ /* 0x001fca0000000000 */
[----:B------:R-:W-:-:S04]  /*144d0*/  ISETP.NE.AND P0, PT, R0, 0x5, PT ;  /* 0x000000050000780c */ /* 0x000fc80003f05270 */
[----:B------:R-:W-:Y:S02]  /*144e0*/  SEL R2, RZ, 0x1, P0 ;  /* 0x00000001ff027807 */ /* 0x000fe40000000000 */
[----:B------:R-:W-:Y:S02]  /*144f0*/  SEL R0, R0, RZ, P0 ;  /* 0x000000ff00007207 */ /* 0x000fe40000000000 */
[----:B------:R-:W-:Y:S02]  /*14500*/  LOP3.LUT R2, R5, R2, RZ, 0x3c, !PT ;  /* 0x0000000205027212 */ /* 0x000fe400078e3cff */
[----:B------:R-:W-:Y:S02]  /*14510*/  LEA R3, R0, R3, 0x3 ;  /* 0x0000000300037211 */ /* 0x000fe400078e18ff */
[----:B------:R-:W-:-:S07]  /*14520*/  SHF.L.U32 R0, R2, 0x1f, RZ ;  /* 0x0000001f02007819 */ /* 0x000fce00000006ff */
.L_x_576:
[----:B0-----:R0:W1:Y:S02]  /*14530*/  SYNCS.PHASECHK.TRANS64.TRYWAIT P0, [R3+URZ], R0 ;  /* 0x00000000030075a7 */ /* 0x001064000800017f */
[----:B-1----:R-:W-:Y:S05]  /*14540*/  @!P0 NANOSLEEP.SYNCS 0x989680 ;  /* 0x009896800000895d */ /* 0x002fea0003900000 */
[----:B------:R-:W1:Y:S02]  /*14550*/  @!P0 SYNCS.PHASECHK.TRANS64 P0, [R3+URZ], R0 ;  /* 0x00000000030085a7 */ /* 0x000e64000800007f */
[----:B-1----:R-:W-:Y:S05]  /*14560*/  @!P0 BRA `(.L_x_576) ;  /* 0xfffffffc00f08947 */ /* 0x002fea000383ffff */
.L_x_570:
[----:B------:R-:W-:Y:S05]  /*14570*/  BSYNC B0 ;  /* 0x0000000000007941 */ /* 0x000fea0003800000 */
.L_x_569:
[----:B------:R-:W-:Y:S05]  /*14580*/  EXIT ;  /* 0x000000000000794d */ /* 0x000fea0003800000 */
.L_x_21:
[----:B--2---:R2:W3:Y:S02]  /*14590*/  SYNCS.PHASECHK.TRANS64.TRYWAIT P1, [R3+URZ], R2 ;  /* 0x00000002030075a7 */ /* 0x0044e4000802017f */
[----:B---3--:R-:W-:Y:S05]  /*145a0*/  @!P1 NANOSLEEP.SYNCS 0x989680 ;  /* 0x009896800000995d */ /* 0x008fea0003900000 */
[----:B------:R-:W3:Y:S02]  /*145b0*/  @!P1 SYNCS.PHASECHK.TRANS64 P1, [R3+URZ], R2 ;  /* 0x00000002030095a7 */ /* 0x000ee4000802007f */
[----:B---3--:R-:W-:Y:S05]  /*145c0*/  @!P1 BRA `(.L_x_21) ;  /* 0xfffffffc00f09947 */ /* 0x008fea000383ffff */
[----:B------:R-:W-:Y:S05]  /*145d0*/  BRA `(.L_x_20) ;  /* 0xfffffed000547947 */ /* 0x000fea000383ffff */
.L_x_26:
[----:B-1----:R1:W2:Y:S02]  /*145e0*/  SYNCS.PHASECHK.TRANS64.TRYWAIT P1, [R4+URZ], R5 ;  /* 0x00000005040075a7 */ /* 0x0022a4000802017f */
[----:B--2---:R-:W-:Y:S05]  /*145f0*/  @!P1 NANOSLEEP.SYNCS 0x989680 ;  /* 0x009896800000995d */ /* 0x004fea0003900000 */
[----:B------:R-:W2:Y:S02]  /*14600*/  @!P1 SYNCS.PHASECHK.TRANS64 P1, [R4+URZ], R5 ;  /* 0x00000005040095a7 */ /* 0x000ea4000802007f */
[----:B--2---:R-:W-:Y:S05]  /*14610*/  @!P1 BRA `(.L_x_26) ;  /* 0xfffffffc00f09947 */ /* 0x004fea000383ffff */
[----:B------:R-:W-:Y:S05]  /*14620*/  BRA `(.L_x_25) ;  /* 0xfffffee400a87947 */ /* 0x000fea000383ffff */
.L_x_557:
[----:B------:R-:W-:Y:S01]  /*14630*/  BSSY B1, `(.L_x_577) ;  /* 0x0000006000017945 */ /* 0x000fe20003800000 */
[----:B------:R-:W-:-:S07]  /*14640*/  IMAD.MOV.U32 R15, RZ, RZ, -0x1 ;  /* 0xffffffffff0f7424 */ /* 0x000fce00078e00ff */
[----:B------:R-:W-:Y:S05]  /*14650*/  WARPSYNC.COLLECTIVE R15, `(.L_x_578) ;  /* 0x000000000f0c7348 */ /* 0x000fea0003c00000 */
[----:B------:R-:W-:Y:S02]  /*14660*/  ELECT P6, UR62, PT ;  /* 0x00000000003e782f */ /* 0x000fe400038c0000 */
[----:B------:R-:W-:Y:S01]  /*14670*/  MOV R14, UR62 ;  /* 0x0000003e000e7c02 */ /* 0x000fe20008000f00 */
[----:B------:R-:W-:Y:S10]  /*14680*/  ENDCOLLECTIVE ;  /* 0x000000000000791b */ /* 0x000ff40003800000 */
.L_x_578:
[----:B------:R-:W-:Y:S05]  /*14690*/  BSYNC B1 ;  /* 0x0000000000017941 */ /* 0x000fea0003800000 */
.L_x_577:
[----:B------:R-:W-:Y:S05]  /*146a0*/  BRA `(.L_x_579) ;  /* 0xffffffec00e87947 */ /* 0x000fea000383ffff */
.L_x_560:
[----:B0-----:R0:W2:Y:S02]  /*146b0*/  SYNCS.PHASECHK.TRANS64.TRYWAIT P0, [R12+URZ+0x28], R7 ;  /* 0x000028070c0075a7 */ /* 0x0010a4000800017f */
[----:B--2---:R-:W-:Y:S05]  /*146c0*/  @!P0 NANOSLEEP.SYNCS 0x989680 ;  /* 0x009896800000895d */ /* 0x004fea0003900000 */
[----:B------:R-:W2:Y:S02]  /*146d0*/  @!P0 SYNCS.PHASECHK.TRANS64 P0, [R12+URZ+0x28], R7 ;  /* 0x000028070c0085a7 */ /* 0x000ea4000800007f */
[----:B--2---:R-:W-:Y:S05]  /*146e0*/  @!P0 BRA `(.L_x_560) ;  /* 0xfffffffc00f08947 */ /* 0x004fea000383ffff */
[----:B------:R-:W-:Y:S05]  /*146f0*/  BRA `(.L_x_580) ;  /* 0xfffffff000247947 */ /* 0x000fea000383ffff */
.L_x_568:
[----:B------:R-:W-:Y:S01]  /*14700*/  BSSY B0, `(.L_x_581) ;  /* 0x0000006000007945 */ /* 0x000fe20003800000 */
[----:B------:R-:W-:-:S07]  /*14710*/  IMAD.MOV.U32 R15, RZ, RZ, -0x1 ;  /* 0xffffffffff0f7424 */ /* 0x000fce00078e00ff */
[----:B------:R-:W-:Y:S05]  /*14720*/  WARPSYNC.COLLECTIVE R15, `(.L_x_582) ;  /* 0x000000000f0c7348 */ /* 0x000fea0003c00000 */
[----:B------:R-:W-:Y:S02]  /*14730*/  ELECT P6, UR62, PT ;  /* 0x00000000003e782f */ /* 0x000fe400038c0000 */
[----:B------:R-:W-:Y:S01]  /*14740*/  MOV R14, UR62 ;  /* 0x0000003e000e7c02 */ /* 0x000fe20008000f00 */
[----:B------:R-:W-:Y:S10]  /*14750*/  ENDCOLLECTIVE ;  /* 0x000000000000791b */ /* 0x000ff40003800000 */
.L_x_582:
[----:B------:R-:W-:Y:S05]  /*14760*/  BSYNC B0 ;  /* 0x0000000000007941 */ /* 0x000fea0003800000 */
.L_x_581:
[----:B------:R-:W-:Y:S05]  /*14770*/  BRA `(.L_x_583) ;  /* 0xfffffff800a87947 */ /* 0x000fea000383ffff */
.L_x_572:
[----:B0-----:R0:W1:Y:S02]  /*14780*/  SYNCS.PHASECHK.TRANS64.TRYWAIT P0, [R5+URZ], R2 ;  /* 0x00000002050075a7 */ /* 0x001064000800017f */
[----:B-1----:R-:W-:Y:S05]  /*14790*/  @!P0 NANOSLEEP.SYNCS 0x989680 ;  /* 0x009896800000895d */ /* 0x002fea0003900000 */
[----:B------:R-:W1:Y:S02]  /*147a0*/  @!P0 SYNCS.PHASECHK.TRANS64 P0, [R5+URZ], R2 ;  /* 0x00000002050085a7 */ /* 0x000e64000800007f */
[----:B-1----:R-:W-:Y:S05]  /*147b0*/  @!P0 BRA `(.L_x_572) ;  /* 0xfffffffc00f08947 */ /* 0x002fea000383ffff */
[----:B------:R-:W-:Y:S05]  /*147c0*/  BRA `(.L_x_584) ;  /* 0xfffffff800d07947 */ /* 0x000fea000383ffff */
.L_x_573:
[----:B0-----:R0:W1:Y:S02]  /*147d0*/  SYNCS.PHASECHK.TRANS64.TRYWAIT P0, [R7+URZ], R0 ;  /* 0x00000000070075a7 */ /* 0x001064000800017f */
[----:B-1----:R-:W-:Y:S05]  /*147e0*/  @!P0 NANOSLEEP.SYNCS 0x989680 ;  /* 0x009896800000895d */ /* 0x002fea0003900000 */
[----:B------:R-:W1:Y:S02]  /*147f0*/  @!P0 SYNCS.PHASECHK.TRANS64 P0, [R7+URZ], R0 ;  /* 0x00000000070085a7 */ /* 0x000e64000800007f */
[----:B-1----:R-:W-:Y:S05]  /*14800*/  @!P0 BRA `(.L_x_573) ;  /* 0xfffffffc00f08947 */ /* 0x002fea000383ffff */
[----:B------:R-:W-:Y:S05]  /*14810*/  BRA `(.L_x_585) ;  /* 0xfffffff800e07947 */ /* 0x000fea000383ffff */
.L_x_574:
[----:B0-----:R0:W1:Y:S02]  /*14820*/  SYNCS.PHASECHK.TRANS64.TRYWAIT P0, [R7+URZ], R0 ;  /* 0x00000000070075a7 */ /* 0x001064000800017f */
[----:B-1----:R-:W-:Y:S05]  /*14830*/  @!P0 NANOSLEEP.SYNCS 0x989680 ;  /* 0x009896800000895d */ /* 0x002fea0003900000 */
[----:B------:R-:W1:Y:S02]  /*14840*/  @!P0 SYNCS.PHASECHK.TRANS64 P0, [R7+URZ], R0 ;  /* 0x00000000070085a7 */ /* 0x000e64000800007f */
[----:B-1----:R-:W-:Y:S05]  /*14850*/  @!P0 BRA `(.L_x_574) ;  /* 0xfffffffc00f08947 */ /* 0x002fea000383ffff */
[----:B------:R-:W-:Y:S05]  /*14860*/  BRA `(.L_x_586) ;  /* 0xfffffff800f07947 */ /* 0x000fea000383ffff */
.L_x_575:
[----:B0-----:R0:W1:Y:S02]  /*14870*/  SYNCS.PHASECHK.TRANS64.TRYWAIT P0, [R7+URZ], R0 ;  /* 0x00000000070075a7 */ /* 0x001064000800017f */
[----:B-1----:R-:W-:Y:S05]  /*14880*/  @!P0 NANOSLEEP.SYNCS 0x989680 ;  /* 0x009896800000895d */ /* 0x002fea0003900000 */
[----:B------:R-:W1:Y:S02]  /*14890*/  @!P0 SYNCS.PHASECHK.TRANS64 P0, [R7+URZ], R0 ;  /* 0x00000000070085a7 */ /* 0x000e64000800007f */
[----:B-1----:R-:W-:Y:S05]  /*148a0*/  @!P0 BRA `(.L_x_575) ;  /* 0xfffffffc00f08947 */ /* 0x002fea000383ffff */
[----:B------:R-:W-:Y:S05]  /*148b0*/  BRA `(.L_x_587) ;  /* 0xfffffffc00007947 */ /* 0x000fea000383ffff */
.L_x_588:
[----:B------:R-:W-:-:S00]  /*148c0*/  BRA `(.L_x_588) ;  /* 0xfffffffc00fc7947 */ /* 0x000fc0000383ffff */
[----:B------:R-:W-:-:S00]  /*148d0*/  NOP ;  /* 0x0000000000007918 */ /* 0x000fc00000000000 */
        /* <DEDUP_REMOVED lines=10> */
.L_x_589:


//--------------------- .nv.global.init           --------------------------
	.section	.nv.global.init,"aw",@progbits
.nv.global.init:
	.type		$str$22,@object
	.size		$str$22,($str$23 - $str$22)
$str$22:
        /*0000*/ 	.byte	0x6b, 0x5f, 0x74, 0x69, 0x6c, 0x65, 0x5f, 0x63, 0x6f, 0x75, 0x6e, 0x74, 0x20, 0x3e, 0x3d, 0x20
        /*0010*/ 	.byte	0x31, 0x00
	.type		$str$23,@object
	.size		$str$23,(__unnamed_1 - $str$23)
$str$23:
        /*0012*/ 	.byte	0x2f, 0x74, 0x6d, 0x70, 0x2f, 0x63, 0x75, 0x74, 0x6c, 0x61, 0x73, 0x73, 0x5f, 0x73, 0x77, 0x65
        /*0022*/ 	.byte	0x65, 0x70, 0x5f, 0x73, 0x72, 0x63, 0x2f, 0x69, 0x6e, 0x63, 0x6c, 0x75, 0x64, 0x65, 0x2f, 0x63
        /*0032*/ 	.byte	0x75, 0x74, 0x6c, 0x61, 0x73, 0x73, 0x2f, 0x67, 0x65, 0x6d, 0x6d, 0x2f, 0x63, 0x6f, 0x6c, 0x6c
        /*0042*/ 	.byte	0x65, 0x63, 0x74, 0x69, 0x76, 0x65, 0x2f, 0x73, 0x6d, 0x39, 0x30, 0x5f, 0x6d, 0x6d, 0x61, 0x5f
        /*0052*/ 	.byte	0x74, 0x6d, 0x61, 0x5f, 0x67, 0x6d, 0x6d, 0x61, 0x5f, 0x73, 0x73, 0x5f, 0x77, 0x61, 0x72, 0x70
        /*0062*/ 	.byte	0x73, 0x70, 0x65, 0x63, 0x69, 0x61, 0x6c, 0x69, 0x7a, 0x65, 0x64, 0x2e, 0x68, 0x70, 0x70, 0x00
	.type		__unnamed_1,@object
	.size		__unnamed_1,(.L_0 - __unnamed_1)
__unnamed_1:
        /* <DEDUP_REMOVED lines=174> */
.L_0:


//--------------------- .nv.shared._ZN7cutlass13device_kernelINS_4gemm6kernel13GemmUniversalIN4cute5tupleIJiiiiEEENS1_10collective13CollectiveMmaINS1_34MainloopSm90TmaGmmaWarpSpecializedILi5ENS5_IJNS4_1CILi2EEENSA_ILi1EEESC_EEENS1_35KernelTmaWarpSpecializedCooperativeEEENS5_IJNSA_ILi256EEESG_NSA_ILi64EEEEEEaNS5_IJlSC_lEEEaSJ_NS4_8TiledMMAINS4_8MMA_AtomIJNS4_4SM904GMMA27MMA_64x256x32_S32S8S8_SS_TNEEEENS4_6LayoutISD_NS5_IJSC_NSA_ILi0EEESR_EEEEENS5_IJNS4_10UnderscoreESU_SU_EEEEENS4_13SM90_TMA_LOADENS4_14ComposedLayoutINS4_7SwizzleILi2ELi4ELi3EEENS4_18smem_ptr_flag_bitsILi8EEENSQ_INS5_IJNSA_ILi8EEESH_EEENS5_IJSH_SC_EEEEEEEvNS4_8identityENS4_23SM90_TMA_LOAD_MULTICASTES17_vS18_EENS_8epilogue10collective6detail29Sm90TmaWarpSpecializedAdapterINS1C_15DefaultEpilogueIaSJ_SJ_NS1B_6thread17LinearCombinationIaLi1EiiLNS1G_9ScaleType4KindE0ELNS_15FloatRoundStyleE2EaEENS1_15EpilogueDefaultEEEEEvvEEEEvNT_6ParamsE --------------------------
	.section	.nv.shared._ZN7cutlass13device_kernelINS_4gemm6kernel13GemmUniversalIN4cute5tupleIJiiiiEEENS1_10collective13CollectiveMmaINS1_34MainloopSm90TmaGmmaWarpSpecializedILi5ENS5_IJNS4_1CILi2EEENSA_ILi1EEESC_EEENS1_35KernelTmaWarpSpecializedCooperativeEEENS5_IJNSA_ILi256EEESG_NSA_ILi64EEEEEEaNS5_IJlSC_lEEEaSJ_NS4_8TiledMMAINS4_8MMA_AtomIJNS4_4SM904GMMA27MMA_64x256x32_S32S8S8_SS_TNEEEENS4_6LayoutISD_NS5_IJSC_NSA_ILi0EEESR_EEEEENS5_IJNS4_10UnderscoreESU_SU_EEEEENS4_13SM90_TMA_LOADENS4_14ComposedLayoutINS4_7SwizzleILi2ELi4ELi3EEENS4_18smem_ptr_flag_bitsILi8EEENSQ_INS5_IJNSA_ILi8EEESH_EEENS5_IJSH_SC_EEEEEEEvNS4_8identityENS4_23SM90_TMA_LOAD_MULTICASTES17_vS18_EENS_8epilogue10collective6detail29Sm90TmaWarpSpecializedAdapterINS1C_15DefaultEpilogueIaSJ_SJ_NS1B_6thread17LinearCombinationIaLi1EiiLNS1G_9ScaleType4KindE0ELNS_15FloatRoundStyleE2EaEENS1_15EpilogueDefaultEEEEEvvEEEEvNT_6ParamsE,"aw",@nobits
	.sectionflags	@""
	.align	16
	.zero		1024


//--------------------- .nv.shared.reserved.0     --------------------------
	.section	.nv.shared.reserved.0,"aw",@nobits
	.weak		__nv_reservedSMEM_offset_0_alias
	.size		__nv_reservedSMEM_offset_0_alias, 0, 0
	.other		__nv_reservedSMEM_offset_0_alias,@"STO_CUDA_RESERVED_SHARED STV_DEFAULT"
__nv_reservedSMEM_offset_0_alias:
	.zero		0


//--------------------- .nv.global                --------------------------
	.section	.nv.global,"aw",@nobits
.nv.global:
	.type		_ZN39_INTERNAL_86ad6b37_4_k_cu_432df990_70274cute1_E,@object
	.size		_ZN39_INTERNAL_86ad6b37_4_k_cu_432df990_70274cute1_E,(_ZN39_INTERNAL_86ad6b37_4_k_cu_432df990_70274cuda3std3__45__cpo6cbeginE - _ZN39_INTERNAL_86ad6b37_4_k_cu_432df990_70274cute1_E)
_ZN39_INTERNAL_86ad6b37_4_k_cu_432df990_70274cute1_E:
	.zero		1
	.type		_ZN39_INTERNAL_86ad6b37_4_k_cu_432df990_70274cuda3std3__45__cpo6cbeginE,@object
	.size		_ZN39_INTERNAL_86ad6b37_4_k_cu_432df990_70274cuda3std3__45__cpo6cbeginE,(_ZN39_INTERNAL_86ad6b37_4_k_cu_432df990_70274cuda3std3__48in_placeE - _ZN39_INTERNAL_86ad6b37_4_k_cu_432df990_70274cuda3std3__45__cpo6cbeginE)
_ZN39_INTERNAL_86ad6b37_4_k_cu_432df990_70274cuda3std3__45__cpo6cbeginE:
	.zero		1
	.type		_ZN39_INTERNAL_86ad6b37_4_k_cu_432df990_70274cuda3std3__48in_placeE,@object
	.size		_ZN39_INTERNAL_86ad6b37_4_k_cu_432df990_70274cuda3std3__48in_placeE,(_ZN39_INTERNAL_86ad6b37_4_k_cu_432df990_70274cuda3std6ranges3__45__cpo9iter_moveE - _ZN39_INTERNAL_86ad6b37_4_k_cu_432df990_70274cuda3std3__48in_placeE)
_ZN39_INTERNAL_86ad6b37_4_k_cu_432df990_70274cuda3std3__48in_placeE:
	.zero		1
	.type		_ZN39_INTERNAL_86ad6b37_4_k_cu_432df990_70274cuda3std6ranges3__45__cpo9iter_moveE,@object
	.size		_ZN39_INTERNAL_86ad6b37_4_k_cu_432df990_70274cuda3std6ranges3__45__cpo9iter_moveE,(_ZN39_INTERNAL_86ad6b37_4_k_cu_432df990_70274cuda3std3__45__cpo5beginE - _ZN39_INTERNAL_86ad6b37_4_k_cu_432df990_70274cuda3std6ranges3__45__cpo9iter_moveE)
_ZN39_INTERNAL_86ad6b37_4_k_cu_432df990_70274cuda3std6ranges3__45__cpo9iter_moveE:
	.zero		1
	.type		_ZN39_INTERNAL_86ad6b37_4_k_cu_432df990_70274cuda3std3__45__cpo5beginE,@object
	.size		_ZN39_INTERNAL_86ad6b37_4_k_cu_432df990_70274cuda3std3__45__cpo5beginE,(_ZN39_INTERNAL_86ad6b37_4_k_cu_432df990_70274cuda3std3__441_GLOBAL__N__86ad6b37_4_k_cu_432df990_70276ignoreE - _ZN39_INTERNAL_86ad6b37_4_k_cu_432df990_70274cuda3std3__45__cpo5beginE)
_ZN39_INTERNAL_86ad6b37_4_k_cu_432df990_70274cuda3std3__45__cpo5beginE:
	.zero		1
	.type		_ZN39_INTERNAL_86ad6b37_4_k_cu_432df990_70274cuda3std3__441_GLOBAL__N__86ad6b37_4_k_cu_432df990_70276ignoreE,@object
	.size		_ZN39_INTERNAL_86ad6b37_4_k_cu_432df990_70274cuda3std3__441_GLOBAL__N__86ad6b37_4_k_cu_432df990_70276ignoreE,(_ZN39_INTERNAL_86ad6b37_4_k_cu_432df990_70274cute7productE - _ZN39_INTERNAL_86ad6b37_4_k_cu_432df990_70274cuda3std3__441_GLOBAL__N__86ad6b37_4_k_cu_432df990_70276ignoreE)
_ZN39_INTERNAL_86ad6b37_4_k_cu_432df990_70274cuda3std3__441_GLOBAL__N__86ad6b37_4_k_cu_432df990_70276ignoreE:
	.zero		1
	.type		_ZN39_INTERNAL_86ad6b37_4_k_cu_432df990_70274cute7productE,@object
	.size		_ZN39_INTERNAL_86ad6b37_4_k_cu_432df990_70274cute7productE,(_ZN39_INTERNAL_86ad6b37_4_k_cu_432df990_70274cuda3std3__45__cpo3endE - _ZN39_INTERNAL_86ad6b37_4_k_cu_432df990_70274cute7productE)
_ZN39_INTERNAL_86ad6b37_4_k_cu_432df990_70274cute7productE:
	.zero		1
	.type		_ZN39_INTERNAL_86ad6b37_4_k_cu_432df990_70274cuda3std3__45__cpo3endE,@object
	.size		_ZN39_INTERNAL_86ad6b37_4_k_cu_432df990_70274cuda3std3__45__cpo3endE,(_ZN39_INTERNAL_86ad6b37_4_k_cu_432df990_70274cuda3std3__419piecewise_constructE - _ZN39_INTERNAL_86ad6b37_4_k_cu_432df990_70274cuda3std3__45__cpo3endE)
_ZN39_INTERNAL_86ad6b37_4_k_cu_432df990_70274cuda3std3__45__cpo3endE:
	.zero		1
	.type		_ZN39_INTERNAL_86ad6b37_4_k_cu_432df990_70274cuda3std3__419piecewise_constructE,@object
	.size		_ZN39_INTERNAL_86ad6b37_4_k_cu_432df990_70274cuda3std3__419piecewise_constructE,(_ZN39_INTERNAL_86ad6b37_4_k_cu_432df990_70274cuda3std3__45__cpo4cendE - _ZN39_INTERNAL_86ad6b37_4_k_cu_432df990_70274cuda3std3__419piecewise_constructE)
_ZN39_INTERNAL_86ad6b37_4_k_cu_432df990_70274cuda3std3__419piecewise_constructE:
	.zero		1
	.type		_ZN39_INTERNAL_86ad6b37_4_k_cu_432df990_70274cuda3std3__45__cpo4cendE,@object
	.size		_ZN39_INTERNAL_86ad6b37_4_k_cu_432df990_70274cuda3std3__45__cpo4cendE,(_ZN39_INTERNAL_86ad6b37_4_k_cu_432df990_70274cuda3std6ranges3__45__cpo4swapE - _ZN39_INTERNAL_86ad6b37_4_k_cu_432df990_70274cuda3std3__45__cpo4cendE)
_ZN39_INTERNAL_86ad6b37_4_k_cu_432df990_70274cuda3std3__45__cpo4cendE:
	.zero		1
	.type		_ZN39_INTERNAL_86ad6b37_4_k_cu_432df990_70274cuda3std6ranges3__45__cpo4swapE,@object
	.size		_ZN39_INTERNAL_86ad6b37_4_k_cu_432df990_70274cuda3std6ranges3__45__cpo4swapE,(.L_8 - _ZN39_INTERNAL_86ad6b37_4_k_cu_432df990_70274cuda3std6ranges3__45__cpo4swapE)
_ZN39_INTERNAL_86ad6b37_4_k_cu_432df990_70274cuda3std6ranges3__45__cpo4swapE:
	.zero		1
.L_8:


//--------------------- .nv.constant0._ZN7cutlass13device_kernelINS_4gemm6kernel13GemmUniversalIN4cute5tupleIJiiiiEEENS1_10collective13CollectiveMmaINS1_34MainloopSm90TmaGmmaWarpSpecializedILi5ENS5_IJNS4_1CILi2EEENSA_ILi1EEESC_EEENS1_35KernelTmaWarpSpecializedCooperativeEEENS5_IJNSA_ILi256EEESG_NSA_ILi64EEEEEEaNS5_IJlSC_lEEEaSJ_NS4_8TiledMMAINS4_8MMA_AtomIJNS4_4SM904GMMA27MMA_64x256x32_S32S8S8_SS_TNEEEENS4_6LayoutISD_NS5_IJSC_NSA_ILi0EEESR_EEEEENS5_IJNS4_10UnderscoreESU_SU_EEEEENS4_13SM90_TMA_LOADENS4_14ComposedLayoutINS4_7SwizzleILi2ELi4ELi3EEENS4_18smem_ptr_flag_bitsILi8EEENSQ_INS5_IJNSA_ILi8EEESH_EEENS5_IJSH_SC_EEEEEEEvNS4_8identityENS4_23SM90_TMA_LOAD_MULTICASTES17_vS18_EENS_8epilogue10collective6detail29Sm90TmaWarpSpecializedAdapterINS1C_15DefaultEpilogueIaSJ_SJ_NS1B_6thread17LinearCombinationIaLi1EiiLNS1G_9ScaleType4KindE0ELNS_15FloatRoundStyleE2EaEENS1_15EpilogueDefaultEEEEEvvEEEEvNT_6ParamsE --------------------------
	.section	.nv.constant0._ZN7cutlass13device_kernelINS_4gemm6kernel13GemmUniversalIN4cute5tupleIJiiiiEEENS1_10collective13CollectiveMmaINS1_34MainloopSm90TmaGmmaWarpSpecializedILi5ENS5_IJNS4_1CILi2EEENSA_ILi1EEESC_EEENS1_35KernelTmaWarpSpecializedCooperativeEEENS5_IJNSA_ILi256EEESG_NSA_ILi64EEEEEEaNS5_IJlSC_lEEEaSJ_NS4_8TiledMMAINS4_8MMA_AtomIJNS4_4SM904GMMA27MMA_64x256x32_S32S8S8_SS_TNEEEENS4_6LayoutISD_NS5_IJSC_NSA_ILi0EEESR_EEEEENS5_IJNS4_10UnderscoreESU_SU_EEEEENS4_13SM90_TMA_LOADENS4_14ComposedLayoutINS4_7SwizzleILi2ELi4ELi3EEENS4_18smem_ptr_flag_bitsILi8EEENSQ_INS5_IJNSA_ILi8EEESH_EEENS5_IJSH_SC_EEEEEEEvNS4_8identityENS4_23SM90_TMA_LOAD_MULTICASTES17_vS18_EENS_8epilogue10collective6detail29Sm90TmaWarpSpecializedAdapterINS1C_15DefaultEpilogueIaSJ_SJ_NS1B_6thread17LinearCombinationIaLi1EiiLNS1G_9ScaleType4KindE0ELNS_15FloatRoundStyleE2EaEENS1_15EpilogueDefaultEEEEEvvEEEEvNT_6ParamsE,"a",@progbits
	.sectionflags	@""
	.align	4
.nv.constant0._ZN7cutlass13device_kernelINS_4gemm6kernel13GemmUniversalIN4cute5tupleIJiiiiEEENS1_10collective13CollectiveMmaINS1_34MainloopSm90TmaGmmaWarpSpecializedILi5ENS5_IJNS4_1CILi2EEENSA_ILi1EEESC_EEENS1_35KernelTmaWarpSpecializedCooperativeEEENS5_IJNSA_ILi256EEESG_NSA_ILi64EEEEEEaNS5_IJlSC_lEEEaSJ_NS4_8TiledMMAINS4_8MMA_AtomIJNS4_4SM904GMMA27MMA_64x256x32_S32S8S8_SS_TNEEEENS4_6LayoutISD_NS5_IJSC_NSA_ILi0EEESR_EEEEENS5_IJNS4_10UnderscoreESU_SU_EEEEENS4_13SM90_TMA_LOADENS4_14ComposedLayoutINS4_7SwizzleILi2ELi4ELi3EEENS4_18smem_ptr_flag_bitsILi8EEENSQ_INS5_IJNSA_ILi8EEESH_EEENS5_IJSH_SC_EEEEEEEvNS4_8identityENS4_23SM90_TMA_LOAD_MULTICASTES17_vS18_EENS_8epilogue10collective6detail29Sm90TmaWarpSpecializedAdapterINS1C_15DefaultEpilogueIaSJ_SJ_NS1B_6thread17LinearCombinationIaLi1EiiLNS1G_9ScaleType4KindE0ELNS_15FloatRoundStyleE2EaEENS1_15EpilogueDefaultEEEEEvvEEEEvNT_6ParamsE:
	.zero		1664


//--------------------- SYMBOLS --------------------------

	.type		.nv.reservedSmem.offset0,@object
	.size		.nv.reservedSmem.offset0,0x4
	.type		__assertfail,@function
